# CuTe-DSL kernel — source=cudnn_frontend_dsl family=gemm_swiglu_bs
# config = {"ab_dtype": "Float8E4M3FN", "sf_vec": 16, "vector_f32": true, "mma_mn": [128, 256], "cluster_mn": [1, 1]}


// ===== COMPILED SASS (sm_100a) =====

	.target	sm_100a

	.elftype	@"ET_EXEC"


//--------------------- .note.nv.tkinfo           --------------------------
	.section	.note.nv.tkinfo,"",@"SHT_NOTE"
	.sectionflags	@"SHF_NOTE_NV_TKINFO"
	.tkinfo
        /*0018*/ 	.word	0x00000081
        /*0030*/ 	.string	""
        /*0030*/ 	.string	"ptxas"
        /*0030*/ 	.string	"Cuda compilation tools, release 12.9, V12.9.83"
        /*0030*/ 	.string	"Build system must define TOOLS_VERSION_EXTENDED"
        /*0030*/ 	.string	"-O 3 -arch sm_100a "



//--------------------- .note.nv.cuver            --------------------------
	.section	.note.nv.cuver,"",@"SHT_NOTE"
	.sectionflags	@"SHF_NOTE_NV_CUVER"
        /*0018*/ 	.short	0x0001
        /*001a*/ 	.short	0x0064
        /*001c*/ 	.short	0x0001
        /*001e*/ 	.short	0x0000
        /*0020*/ 	.short	0x0001
        /*0022*/ 	.short	0x0000


//--------------------- .nv.info                  --------------------------
	.section	.nv.info,"",@"SHT_CUDA_INFO"
	.align	4


	//----- nvinfo : EIATTR_REGCOUNT
	.align		4
        /*0000*/ 	.byte	0x04, 0x2f
        /*0002*/ 	.short	(.L_4 - .L_3)
	.align		4
.L_3:
        /*0004*/ 	.word	index@(kernel_cutlass_kernel_cudnngemm_swigludense_blockscaled_gemm_persistent_swiglu_interleaved_quantSm100BlockScaledPersistentDenseGemmKernel_object_at__TiledMMA_ThrLayoutVMNK11110000_Permuta_0)
        /*0008*/ 	.word	0x00000066


	//----- nvinfo : EIATTR_FRAME_SIZE
	.align		4
.L_4:
        /*000c*/ 	.byte	0x04, 0x11
        /*000e*/ 	.short	(.L_6 - .L_5)
	.align		4
.L_5:
        /*0010*/ 	.word	index@($__internal_2_$__cuda_sm10x_tcgen05_guardrail_trap_unallocated_columns_being_dealloced)
        /*0014*/ 	.word	0x00000000


	//----- nvinfo : EIATTR_FRAME_SIZE
	.align		4
.L_6:
        /*0018*/ 	.byte	0x04, 0x11
        /*001a*/ 	.short	(.L_8 - .L_7)
	.align		4
.L_7:
        /*001c*/ 	.word	index@($__internal_1_$__cuda_sm10x_tcgen05_guardrail_trap_phase_invalid_during_alloc)
        /*0020*/ 	.word	0x00000000


	//----- nvinfo : EIATTR_FRAME_SIZE
	.align		4
.L_8:
        /*0024*/ 	.byte	0x04, 0x11
        /*0026*/ 	.short	(.L_10 - .L_9)
	.align		4
.L_9:
        /*0028*/ 	.word	index@($__internal_0_$__cuda_sm10x_tcgen05_guardrail_trap_col_being_dealloced_not_returned_by_alloc)
        /*002c*/ 	.word	0x00000000


	//----- nvinfo : EIATTR_FRAME_SIZE
	.align		4
.L_10:
        /*0030*/ 	.byte	0x04, 0x11
        /*0032*/ 	.short	(.L_12 - .L_11)
	.align		4
.L_11:
        /*0034*/ 	.word	index@(kernel_cutlass_kernel_cudnngemm_swigludense_blockscaled_gemm_persistent_swiglu_interleaved_quantSm100BlockScaledPersistentDenseGemmKernel_object_at__TiledMMA_ThrLayoutVMNK11110000_Permuta_0)
        /*0038*/ 	.word	0x00000000


	//----- nvinfo : EIATTR_MIN_STACK_SIZE
	.align		4
.L_12:
        /*003c*/ 	.byte	0x04, 0x12
        /*003e*/ 	.short	(.L_14 - .L_13)
	.align		4
.L_13:
        /*0040*/ 	.word	index@(kernel_cutlass_kernel_cudnngemm_swigludense_blockscaled_gemm_persistent_swiglu_interleaved_quantSm100BlockScaledPersistentDenseGemmKernel_object_at__TiledMMA_ThrLayoutVMNK11110000_Permuta_0)
        /*0044*/ 	.word	0x00000000
.L_14:


//--------------------- .nv.info.kernel_cutlass_kernel_cudnngemm_swigludense_blockscaled_gemm_persistent_swiglu_interleaved_quantSm100BlockScaledPersistentDenseGemmKernel_object_at__TiledMMA_ThrLayoutVMNK11110000_Permuta_0 --------------------------
	.section	.nv.info.kernel_cutlass_kernel_cudnngemm_swigludense_blockscaled_gemm_persistent_swiglu_interleaved_quantSm100BlockScaledPersistentDenseGemmKernel_object_at__TiledMMA_ThrLayoutVMNK11110000_Permuta_0,"",@"SHT_CUDA_INFO"
	.sectionflags	@""
	.align	4


	//----- nvinfo : EIATTR_CUDA_API_VERSION
	.align		4
        /*0000*/ 	.byte	0x04, 0x37
        /*0002*/ 	.short	(.L_16 - .L_15)
.L_15:
        /*0004*/ 	.word	0x00000081


	//----- nvinfo : EIATTR_KPARAM_INFO
	.align		4
.L_16:
        /*0008*/ 	.byte	0x04, 0x17
        /*000a*/ 	.short	(.L_18 - .L_17)
.L_17:
        /*000c*/ 	.word	0x00000000
        /*0010*/ 	.short	0x000b
        /*0012*/ 	.short	0x0364
        /*0014*/ 	.byte	0x00, 0xf0, 0x11, 0x00


	//----- nvinfo : EIATTR_KPARAM_INFO
	.align		4
.L_18:
        /*0018*/ 	.byte	0x04, 0x17
        /*001a*/ 	.short	(.L_20 - .L_19)
.L_19:
        /*001c*/ 	.word	0x00000000
        /*0020*/ 	.short	0x000a
        /*0022*/ 	.short	0x0358
        /*0024*/ 	.byte	0x00, 0xf0, 0x31, 0x00


	//----- nvinfo : EIATTR_KPARAM_INFO
	.align		4
.L_20:
        /*0028*/ 	.byte	0x04, 0x17
        /*002a*/ 	.short	(.L_22 - .L_21)
.L_21:
        /*002c*/ 	.word	0x00000000
        /*0030*/ 	.short	0x0009
        /*0032*/ 	.short	0x034c
        /*0034*/ 	.byte	0x00, 0xf0, 0x31, 0x00


	//----- nvinfo : EIATTR_KPARAM_INFO
	.align		4
.L_22:
        /*0038*/ 	.byte	0x04, 0x17
        /*003a*/ 	.short	(.L_24 - .L_23)
.L_23:
        /*003c*/ 	.word	0x00000000
        /*0040*/ 	.short	0x0008
        /*0042*/ 	.short	0x0340
        /*0044*/ 	.byte	0x00, 0xf0, 0x31, 0x00


	//----- nvinfo : EIATTR_KPARAM_INFO
	.align		4
.L_24:
        /*0048*/ 	.byte	0x04, 0x17
        /*004a*/ 	.short	(.L_26 - .L_25)
.L_25:
        /*004c*/ 	.word	0x00000000
        /*0050*/ 	.short	0x0007
        /*0052*/ 	.short	0x02c0
        /*0054*/ 	.byte	0x00, 0xf0, 0x01, 0x02


	//----- nvinfo : EIATTR_KPARAM_INFO
	.align		4
.L_26:
        /*0058*/ 	.byte	0x04, 0x17
        /*005a*/ 	.short	(.L_28 - .L_27)
.L_27:
        /*005c*/ 	.word	0x00000000
        /*0060*/ 	.short	0x0006
        /*0062*/ 	.short	0x0240
        /*0064*/ 	.byte	0x00, 0xf0, 0x01, 0x02


	//----- nvinfo : EIATTR_KPARAM_INFO
	.align		4
.L_28:
        /*0068*/ 	.byte	0x04, 0x17
        /*006a*/ 	.short	(.L_30 - .L_29)
.L_29:
        /*006c*/ 	.word	0x00000000
        /*0070*/ 	.short	0x0005
        /*0072*/ 	.short	0x01c0
        /*0074*/ 	.byte	0x00, 0xf0, 0x01, 0x02


	//----- nvinfo : EIATTR_KPARAM_INFO
	.align		4
.L_30:
        /*0078*/ 	.byte	0x04, 0x17
        /*007a*/ 	.short	(.L_32 - .L_31)
.L_31:
        /*007c*/ 	.word	0x00000000
        /*0080*/ 	.short	0x0004
        /*0082*/ 	.short	0x0140
        /*0084*/ 	.byte	0x00, 0xf0, 0x01, 0x02


	//----- nvinfo : EIATTR_KPARAM_INFO
	.align		4
.L_32:
        /*0088*/ 	.byte	0x04, 0x17
        /*008a*/ 	.short	(.L_34 - .L_33)
.L_33:
        /*008c*/ 	.word	0x00000000
        /*0090*/ 	.short	0x0003
        /*0092*/ 	.short	0x00c0
        /*0094*/ 	.byte	0x00, 0xf0, 0x01, 0x02


	//----- nvinfo : EIATTR_KPARAM_INFO
	.align		4
.L_34:
        /*0098*/ 	.byte	0x04, 0x17
        /*009a*/ 	.short	(.L_36 - .L_35)
.L_35:
        /*009c*/ 	.word	0x00000000
        /*00a0*/ 	.short	0x0002
        /*00a2*/ 	.short	0x0040
        /*00a4*/ 	.byte	0x00, 0xf0, 0x01, 0x02


	//----- nvinfo : EIATTR_KPARAM_INFO
	.align		4
.L_36:
        /*00a8*/ 	.byte	0x04, 0x17
        /*00aa*/ 	.short	(.L_38 - .L_37)
.L_37:
        /*00ac*/ 	.word	0x00000000
        /*00b0*/ 	.short	0x0001
        /*00b2*/ 	.short	0x000c
        /*00b4*/ 	.byte	0x00, 0xf0, 0x31, 0x00


	//----- nvinfo : EIATTR_KPARAM_INFO
	.align		4
.L_38:
        /*00b8*/ 	.byte	0x04, 0x17
        /*00ba*/ 	.short	(.L_40 - .L_39)
.L_39:
        /*00bc*/ 	.word	0x00000000
        /*00c0*/ 	.short	0x0000
        /*00c2*/ 	.short	0x0000
        /*00c4*/ 	.byte	0x00, 0xf0, 0x31, 0x00


	//----- nvinfo : EIATTR_AT_ENTRY_FRAGMENTS
	.align		4
.L_40:
        /*00c8*/ 	.byte	0x04, 0x4f
        /*00ca*/ 	.short	(.L_42 - .L_41)


	//   ....[0]....
.L_41:
        /*00cc*/ 	.word	0x00000004


	//----- nvinfo : EIATTR_RESERVED_SMEM_USED
	.align		4
.L_42:
        /*00d0*/ 	.byte	0x01, 0x41
	.zero		2


	//----- nvinfo : EIATTR_SPARSE_MMA_MASK
	.align		4
        /*00d4*/ 	.byte	0x03, 0x50
        /*00d6*/ 	.short	0x0000


	//----- nvinfo : EIATTR_TCGEN05_1CTA_USED
	.align		4
        /*00d8*/ 	.byte	0x01, 0x51
	.zero		2


	//----- nvinfo : EIATTR_MAXREG_COUNT
	.align		4
        /*00dc*/ 	.byte	0x03, 0x1b
        /*00de*/ 	.short	0x00ff


	//----- nvinfo : EIATTR_NUM_BARRIERS
	.align		4
        /*00e0*/ 	.byte	0x02, 0x4c
        /*00e2*/ 	.byte	0x03
	.zero		1


	//----- nvinfo : EIATTR_INT_WARP_WIDE_INSTR_OFFSETS
	.align		4
        /*00e4*/ 	.byte	0x04, 0x31
        /*00e6*/ 	.short	(.L_44 - .L_43)


	//   ....[0]....
.L_43:
        /*00e8*/ 	.word	0x00003950


	//   ....[1]....
        /*00ec*/ 	.word	0x00003980


	//----- nvinfo : EIATTR_COOP_GROUP_MASK_REGIDS
	.align		4
.L_44:
        /*00f0*/ 	.byte	0x04, 0x29
        /*00f2*/ 	.short	(.L_46 - .L_45)


	//   ....[0]....
.L_45:
        /*00f4*/ 	.word	0xffffffff


	//   ....[1]....
        /*00f8*/ 	.word	0xffffffff


	//   ....[2]....
        /*00fc*/ 	.word	0xffffffff


	//   ....[3]....
        /*0100*/ 	.word	0xffffffff


	//----- nvinfo : EIATTR_COOP_GROUP_INSTR_OFFSETS
	.align		4
.L_46:
        /*0104*/ 	.byte	0x04, 0x28
        /*0106*/ 	.short	(.L_48 - .L_47)


	//   ....[0]....
.L_47:
        /*0108*/ 	.word	0x00001780


	//   ....[1]....
        /*010c*/ 	.word	0x00001a40


	//   ....[2]....
        /*0110*/ 	.word	0x000037d0


	//   ....[3]....
        /*0114*/ 	.word	0x00003a30


	//----- nvinfo : EIATTR_VRC_CTA_INIT_COUNT
	.align		4
.L_48:
        /*0118*/ 	.byte	0x02, 0x4a
        /*011a*/ 	.byte	0x80
	.zero		1


	//----- nvinfo : EIATTR_MBARRIER_INSTR_OFFSETS
	.align		4
        /*011c*/ 	.byte	0x04, 0x39
        /*011e*/ 	.short	(.L_50 - .L_49)


	//   ....[0]....
.L_49:
        /*0120*/ 	.word	0x00000300
        /*0124*/ 	.word	0x000000ff
        /*0128*/ 	.word	0x00000000
        /*012c*/ 	.short	0x0100
        /*012e*/ 	.byte	0x05
	.zero		1


	//   ....[1]....
        /*0130*/ 	.word	0x00000310
        /*0134*/ 	.word	0x000000ff
        /*0138*/ 	.word	0x00000008
        /*013c*/ 	.short	0x0100
        /*013e*/ 	.byte	0x05
	.zero		1


	//   ....[2]....
        /*0140*/ 	.word	0x00000320
        /*0144*/ 	.word	0x000000ff
        /*0148*/ 	.word	0x00000010
        /*014c*/ 	.short	0x0100
        /*014e*/ 	.byte	0x05
	.zero		1


	//   ....[3]....
        /*0150*/ 	.word	0x00000330
        /*0154*/ 	.word	0x000000ff
        /*0158*/ 	.word	0x00000018
        /*015c*/ 	.short	0x0100
        /*015e*/ 	.byte	0x05
	.zero		1


	//   ....[4]....
        /*0160*/ 	.word	0x00000340
        /*0164*/ 	.word	0x000000ff
        /*0168*/ 	.word	0x00000020
        /*016c*/ 	.short	0x0100
        /*016e*/ 	.byte	0x05
	.zero		1


	//   ....[5]....
        /*0170*/ 	.word	0x00000350
        /*0174*/ 	.word	0x000000ff
        /*0178*/ 	.word	0x00000028
        /*017c*/ 	.short	0x0100
        /*017e*/ 	.byte	0x05
	.zero		1


	//   ....[6]....
        /*0180*/ 	.word	0x00000710
        /*0184*/ 	.word	0x000000ff
        /*0188*/ 	.word	0x00000010
        /*018c*/ 	.short	0x010a
        /*018e*/ 	.byte	0x06
	.zero		1


	//   ....[7]....
        /*0190*/ 	.word	0x000008f0
        /*0194*/ 	.word	0x000000ff
        /*0198*/ 	.word	0x00000010
        /*019c*/ 	.short	0x010a
        /*019e*/ 	.byte	0x19
	.zero		1


	//   ....[8]....
        /*01a0*/ 	.word	0x00000a50
        /*01a4*/ 	.word	0x000000ff
        /*01a8*/ 	.word	0x00000010
        /*01ac*/ 	.short	0x010a
        /*01ae*/ 	.byte	0x1d
	.zero		1


	//   ....[9]....
        /*01b0*/ 	.word	0x00000ce0
        /*01b4*/ 	.word	0x000000ff
        /*01b8*/ 	.word	0x00000010
        /*01bc*/ 	.short	0x010a
        /*01be*/ 	.byte	0x04
	.zero		1


	//   ....[10]....
        /*01c0*/ 	.word	0x00001220
        /*01c4*/ 	.word	0x000000ff
        /*01c8*/ 	.word	0x00000000
        /*01cc*/ 	.short	0x010a
        /*01ce*/ 	.byte	0x11
	.zero		1


	//   ....[11]....
        /*01d0*/ 	.word	0x00001230
        /*01d4*/ 	.word	0x000000ff
        /*01d8*/ 	.word	0x00000028
        /*01dc*/ 	.short	0x010a
        /*01de*/ 	.byte	0x0c
	.zero		1


	//   ....[12]....
        /*01e0*/ 	.word	0x000014a0
        /*01e4*/ 	.word	0x000000ff
        /*01e8*/ 	.word	0x00000000
        /*01ec*/ 	.short	0x010a
        /*01ee*/ 	.byte	0x11
	.zero		1


	//   ....[13]....
        /*01f0*/ 	.word	0x00001620
        /*01f4*/ 	.word	0x000000ff
        /*01f8*/ 	.word	0x00000000
        /*01fc*/ 	.short	0x010a
        /*01fe*/ 	.byte	0x11
	.zero		1


	//   ....[14]....
        /*0200*/ 	.word	0x00001720
        /*0204*/ 	.word	0x00000009
        /*0208*/ 	.word	0x00000028
        /*020c*/ 	.short	0x010a
        /*020e*/ 	.byte	0xff
	.zero		1


	//   ....[15]....
        /*0210*/ 	.word	0x00002000
        /*0214*/ 	.word	0x000000ff
        /*0218*/ 	.word	0x00000020
        /*021c*/ 	.short	0x010a
        /*021e*/ 	.byte	0x0b
	.zero		1


	//   ....[16]....
        /*0220*/ 	.word	0x000035a0
        /*0224*/ 	.word	0x000000ff
        /*0228*/ 	.word	0x00000028
        /*022c*/ 	.short	0x0101
        /*022e*/ 	.byte	0x07
	.zero		1


	//   ....[17]....
        /*0230*/ 	.word	0x00003aa0
        /*0234*/ 	.word	0x00000000
        /*0238*/ 	.word	0x00000010
        /*023c*/ 	.short	0x010a
        /*023e*/ 	.byte	0xff
	.zero		1


	//   ....[18]....
        /*0240*/ 	.word	0x00003b20
        /*0244*/ 	.word	0x00000000
        /*0248*/ 	.word	0x00000010
        /*024c*/ 	.short	0x010a
        /*024e*/ 	.byte	0xff
	.zero		1


	//   ....[19]....
        /*0250*/ 	.word	0x00003ba0
        /*0254*/ 	.word	0x00000000
        /*0258*/ 	.word	0x00000028
        /*025c*/ 	.short	0x010a
        /*025e*/ 	.byte	0xff
	.zero		1


	//   ....[20]....
        /*0260*/ 	.word	0x00003c20
        /*0264*/ 	.word	0x00000000
        /*0268*/ 	.word	0x00000000
        /*026c*/ 	.short	0x010a
        /*026e*/ 	.byte	0xff
	.zero		1


	//   ....[21]....
        /*0270*/ 	.word	0x00003c80
        /*0274*/ 	.word	0x00000009
        /*0278*/ 	.word	0x00000028
        /*027c*/ 	.short	0x010a
        /*027e*/ 	.byte	0xff
	.zero		1


	//   ....[22]....
        /*0280*/ 	.word	0x00003cf0
        /*0284*/ 	.word	0x00000002
        /*0288*/ 	.word	0x00000020
        /*028c*/ 	.short	0x010a
        /*028e*/ 	.byte	0xff
	.zero		1


	//----- nvinfo : EIATTR_NUM_MBARRIERS
	.align		4
.L_50:
        /*0290*/ 	.byte	0x03, 0x38
        /*0292*/ 	.short	0x0006


	//----- nvinfo : EIATTR_EXIT_INSTR_OFFSETS
	.align		4
        /*0294*/ 	.byte	0x04, 0x1c
        /*0296*/ 	.short	(.L_52 - .L_51)


	//   ....[0]....
.L_51:
        /*0298*/ 	.word	0x00001750


	//   ....[1]....
        /*029c*/ 	.word	0x00003a60


	//----- nvinfo : EIATTR_REQNTID
	.align		4
.L_52:
        /*02a0*/ 	.byte	0x04, 0x10
        /*02a2*/ 	.short	(.L_54 - .L_53)
.L_53:
        /*02a4*/ 	.word	0x000000c0
        /*02a8*/ 	.word	0x00000001
        /*02ac*/ 	.word	0x00000001


	//----- nvinfo : EIATTR_CRS_STACK_SIZE
	.align		4
.L_54:
        /*02b0*/ 	.byte	0x04, 0x1e
        /*02b2*/ 	.short	(.L_56 - .L_55)
.L_55:
        /*02b4*/ 	.word	0x00000000


	//----- nvinfo : EIATTR_CBANK_PARAM_SIZE
	.align		4
.L_56:
        /*02b8*/ 	.byte	0x03, 0x19
        /*02ba*/ 	.short	0x0368


	//----- nvinfo : EIATTR_PARAM_CBANK
	.align		4
        /*02bc*/ 	.byte	0x04, 0x0a
        /*02be*/ 	.short	(.L_58 - .L_57)
	.align		4
.L_57:
        /*02c0*/ 	.word	index@(.nv.constant0.kernel_cutlass_kernel_cudnngemm_swigludense_blockscaled_gemm_persistent_swiglu_interleaved_quantSm100BlockScaledPersistentDenseGemmKernel_object_at__TiledMMA_ThrLayoutVMNK11110000_Permuta_0)
        /*02c4*/ 	.short	0x0380
        /*02c6*/ 	.short	0x0368


	//----- nvinfo : EIATTR_SW_WAR
	.align		4
.L_58:
        /*02c8*/ 	.byte	0x04, 0x36
        /*02ca*/ 	.short	(.L_60 - .L_59)
.L_59:
        /*02cc*/ 	.word	0x00000008
.L_60:


//--------------------- .nv.compat                --------------------------
	.section	.nv.compat,"",@"SHT_CUDA_COMPAT_INFO"
	.align	4
        /*0000*/ 	.byte	0x02, 0x02, 0x02, 0x00, 0x02, 0x05, 0x05, 0x00, 0x02, 0x03, 0x01, 0x00, 0x02, 0x06, 0x01, 0x00


//--------------------- .nv.callgraph             --------------------------
	.section	.nv.callgraph,"",@"SHT_CUDA_CALLGRAPH"
	.align	4
	.sectionentsize	8
	.align		4
        /*0000*/ 	.word	0x00000000
	.align		4
        /*0004*/ 	.word	0xffffffff
	.align		4
        /*0008*/ 	.word	0x00000000
	.align		4
        /*000c*/ 	.word	0xfffffffe
	.align		4
        /*0010*/ 	.word	0x00000000
	.align		4
        /*0014*/ 	.word	0xfffffffd
	.align		4
        /*0018*/ 	.word	0x00000000
	.align		4
        /*001c*/ 	.word	0xfffffffc


//--------------------- .text.kernel_cutlass_kernel_cudnngemm_swigludense_blockscaled_gemm_persistent_swiglu_interleaved_quantSm100BlockScaledPersistentDenseGemmKernel_object_at__TiledMMA_ThrLayoutVMNK11110000_Permuta_0 --------------------------
	.section	.text.kernel_cutlass_kernel_cudnngemm_swigludense_blockscaled_gemm_persistent_swiglu_interleaved_quantSm100BlockScaledPersistentDenseGemmKernel_object_at__TiledMMA_ThrLayoutVMNK11110000_Permuta_0,"ax",@progbits
	.align	128
        .global         kernel_cutlass_kernel_cudnngemm_swigludense_blockscaled_gemm_persistent_swiglu_interleaved_quantSm100BlockScaledPersistentDenseGemmKernel_object_at__TiledMMA_ThrLayoutVMNK11110000_Permuta_0
        .type           kernel_cutlass_kernel_cudnngemm_swigludense_blockscaled_gemm_persistent_swiglu_interleaved_quantSm100BlockScaledPersistentDenseGemmKernel_object_at__TiledMMA_ThrLayoutVMNK11110000_Permuta_0,@function
        .size           kernel_cutlass_kernel_cudnngemm_swigludense_blockscaled_gemm_persistent_swiglu_interleaved_quantSm100BlockScaledPersistentDenseGemmKernel_object_at__TiledMMA_ThrLayoutVMNK11110000_Permuta_0,(.L_x_45 - kernel_cutlass_kernel_cudnngemm_swigludense_blockscaled_gemm_persistent_swiglu_interleaved_quantSm100BlockScaledPersistentDenseGemmKernel_object_at__TiledMMA_ThrLayoutVMNK11110000_Permuta_0)
        .other          kernel_cutlass_kernel_cudnngemm_swigludense_blockscaled_gemm_persistent_swiglu_interleaved_quantSm100BlockScaledPersistentDenseGemmKernel_object_at__TiledMMA_ThrLayoutVMNK11110000_Permuta_0,@"STO_CUDA_ENTRY STV_DEFAULT"
kernel_cutlass_kernel_cudnngemm_swigludense_blockscaled_gemm_persistent_swiglu_interleaved_quantSm100BlockScaledPersistentDenseGemmKernel_object_at__TiledMMA_ThrLayoutVMNK11110000_Permuta_0:
.text.kernel_cutlass_kernel_cudnngemm_swigludense_blockscaled_gemm_persistent_swiglu_interleaved_quantSm100BlockScaledPersistentDenseGemmKernel_object_at__TiledMMA_ThrLayoutVMNK11110000_Permuta_0:
[----:B------:R-:W1:Y:S01]  /*0000*/  LDC R1, c[0x0][0x37c] ;  /* 0x0000df00ff017b82 */ /* 0x000e620000000800 */
[----:B------:R-:W2:Y:S01]  /*0010*/  S2R R3, SR_TID.X ;  /* 0x0000000000037919 */ /* 0x000ea20000002100 */
[----:B------:R-:W3:Y:S01]  /*0020*/  LDCU.U8 UR5, c[0x0][0x382] ;  /* 0x00007040ff0577ac */ /* 0x000ee20008000000 */
[----:B------:R-:W4:Y:S01]  /*0030*/  LDCU.U8 UR4, c[0x0][0x381] ;  /* 0x00007020ff0477ac */ /* 0x000f220008000000 */
[----:B---3--:R-:W-:Y:S02]  /*0040*/  ULOP3.LUT UR5, UR5, 0x1, URZ, 0xc0, !UPT ;  /* 0x0000000105057892 */ /* 0x008fe4000f8ec0ff */
[----:B----4-:R-:W-:Y:S02]  /*0050*/  ULOP3.LUT UR4, UR4, 0x1, URZ, 0xc0, !UPT ;  /* 0x0000000104047892 */ /* 0x010fe4000f8ec0ff */
[----:B------:R-:W-:Y:S02]  /*0060*/  UISETP.NE.U32.AND UP6, UPT, UR5, 0x1, UPT ;  /* 0x000000010500788c */ /* 0x000fe4000bfc5070 */
[----:B------:R-:W-:Y:S01]  /*0070*/  UISETP.NE.U32.AND UP5, UPT, UR4, 0x1, UPT ;  /* 0x000000010400788c */ /* 0x000fe2000bfa5070 */
[----:B--2---:R-:W-:-:S04]  /*0080*/  SHF.R.U32.HI R5, RZ, 0x5, R3 ;  /* 0x00000005ff057819 */ /* 0x004fc80000011603 */
[----:B------:R-:W-:-:S13]  /*0090*/  ISETP.NE.AND P1, PT, R5, 0x5, PT ;  /* 0x000000050500780c */ /* 0x000fda0003f25270 */
[----:B-1----:R-:W-:Y:S05]  /*00a0*/  @P1 BRA `(.L_x_0) ;  /* 0x0000000000541947 */ /* 0x002fea0003800000 */
[----:B------:R-:W1:Y:S02]  /*00b0*/  LDCU.64 UR4, c[0x0][0x348] ;  /* 0x00006900ff0477ac */ /* 0x000e640008000a00 */
[----:B-1----:R-:W-:Y:S02]  /*00c0*/  UIADD3 UR14, UP0, UPT, UR4, 0x40, URZ ;  /* 0x00000040040e7890 */ /* 0x002fe4000ff1e0ff */
[----:B------:R-:W-:Y:S02]  /*00d0*/  UIADD3 UR12, UP4, UPT, UR4, 0xc0, URZ ;  /* 0x000000c0040c7890 */ /* 0x000fe4000ff9e0ff */
[----:B------:R-:W-:Y:S02]  /*00e0*/  UIADD3 UR10, UP3, UPT, UR4, 0x140, URZ ;  /* 0x00000140040a7890 */ /* 0x000fe4000ff7e0ff */
[----:B------:R-:W-:Y:S02]  /*00f0*/  UIADD3 UR8, UP2, UPT, UR4, 0x1c0, URZ ;  /* 0x000001c004087890 */ /* 0x000fe4000ff5e0ff */
[----:B------:R-:W-:-:S02]  /*0100*/  UIADD3 UR6, UP1, UPT, UR4, 0x240, URZ ;  /* 0x0000024004067890 */ /* 0x000fc4000ff3e0ff */
[----:B------:R-:W-:Y:S02]  /*0110*/  UIADD3.X UR15, UPT, UPT, URZ, UR5, URZ, UP0, !UPT ;  /* 0x00000005ff0f7290 */ /* 0x000fe400087fe4ff */
[----:B------:R-:W-:Y:S02]  /*0120*/  UIADD3 UR4, UP0, UPT, UR4, 0x2c0, URZ ;  /* 0x000002c004047890 */ /* 0x000fe4000ff1e0ff */
[----:B------:R-:W-:Y:S02]  /*0130*/  UIADD3.X UR13, UPT, UPT, URZ, UR5, URZ, UP4, !UPT ;  /* 0x00000005ff0d7290 */ /* 0x000fe4000a7fe4ff */
[----:B------:R-:W-:Y:S02]  /*0140*/  UIADD3.X UR11, UPT, UPT, URZ, UR5, URZ, UP3, !UPT ;  /* 0x00000005ff0b7290 */ /* 0x000fe40009ffe4ff */
[----:B------:R-:W-:Y:S01]  /*0150*/  UIADD3.X UR9, UPT, UPT, URZ, UR5, URZ, UP2, !UPT ;  /* 0x00000005ff097290 */ /* 0x000fe200097fe4ff */
[----:B------:R1:W-:Y:S01]  /*0160*/  UTMACCTL.PF [UR14] ;  /* 0x000000000e0079b9 */ /* 0x0003e20008040000 */
[----:B------:R-:W-:-:S03]  /*0170*/  UIADD3.X UR7, UPT, UPT, URZ, UR5, URZ, UP1, !UPT ;  /* 0x00000005ff077290 */ /* 0x000fc60008ffe4ff */
[----:B------:R1:W-:Y:S01]  /*0180*/  UTMACCTL.PF [UR12] ;  /* 0x000000000c0079b9 */ /* 0x0003e20008040000 */
[----:B------:R-:W-:Y:S01]  /*0190*/  UIADD3.X UR5, UPT, UPT, URZ, UR5, URZ, UP0, !UPT ;  /* 0x00000005ff057290 */ /* 0x000fe200087fe4ff */
[----:B------:R1:W-:Y:S02]  /*01a0*/  UTMACCTL.PF [UR10] ;  /* 0x000000000a0079b9 */ /* 0x0003e40008040000 */
[----:B------:R1:W-:Y:S02]  /*01b0*/  UTMACCTL.PF [UR8] ;  /* 0x00000000080079b9 */ /* 0x0003e40008040000 */
[----:B------:R1:W-:Y:S04]  /*01c0*/  UTMACCTL.PF [UR6] ;  /* 0x00000000060079b9 */ /* 0x0003e80008040000 */
[----:B------:R1:W-:Y:S01]  /*01d0*/  UTMACCTL.PF [UR4] ;  /* 0x00000000040079b9 */ /* 0x0003e20008040000 */
[----:B------:R-:W-:Y:S01]  /*01e0*/  UPLOP3.LUT UP4, UPT, UPT, UPT, UPT, 0x40, 0x4 ;  /* 0x000000000004789c */ /* 0x000fe20003f8e870 */
[----:B-1----:R-:W-:Y:S10]  /*01f0*/  BRA `(.L_x_1) ;  /* 0x00000000005c7947 */ /* 0x002ff40003800000 */
.L_x_0:
[----:B------:R-:W-:Y:S01]  /*0200*/  ISETP.NE.AND P0, PT, R5, RZ, PT ;  /* 0x000000ff0500720c */ /* 0x000fe20003f05270 */
[----:B------:R-:W-:-:S12]  /*0210*/  UPLOP3.LUT UP4, UPT, UPT, UPT, UPT, 0x40, 0x4 ;  /* 0x000000000004789c */ /* 0x000fd80003f8e870 */
[----:B------:R-:W-:Y:S05]  /*0220*/  @P0 BRA `(.L_x_1) ;  /* 0x0000000000500947 */ /* 0x000fea0003800000 */
[----:B------:R-:W1:Y:S01]  /*0230*/  S2UR UR5, SR_CgaCtaId ;  /* 0x00000000000579c3 */ /* 0x000e620000008800 */
[----:B------:R-:W-:Y:S01]  /*0240*/  UMOV UR4, 0x400 ;  /* 0x0000040000047882 */ /* 0x000fe20000000000 */
[----:B------:R-:W-:Y:S01]  /*0250*/  UMOV UR6, 0x1 ;  /* 0x0000000100067882 */ /* 0x000fe20000000000 */
[----:B------:R-:W-:Y:S02]  /*0260*/  UPLOP3.LUT UP4, UPT, UPT, UPT, UPT, 0x80, 0x8 ;  /* 0x000000000008789c */ /* 0x000fe40003f8f070 */
[----:B------:R-:W-:-:S04]  /*0270*/  UIADD3 UR6, UPT, UPT, -UR6, 0x100000, URZ ;  /* 0x0010000006067890 */ /* 0x000fc8000fffe1ff */
[----:B------:R-:W-:Y:S02]  /*0280*/  USHF.L.U32 UR7, UR6, 0xb, URZ ;  /* 0x0000000b06077899 */ /* 0x000fe400080006ff */
[----:B------:R-:W-:Y:S02]  /*0290*/  USHF.L.U32 UR6, UR6, 0x1, URZ ;  /* 0x0000000106067899 */ /* 0x000fe400080006ff */
[----:B-1----:R-:W-:-:S03]  /*02a0*/  ULEA UR5, UR5, UR4, 0x18 ;  /* 0x0000000405057291 */ /* 0x002fc6000f8ec0ff */
[----:B------:R-:W-:Y:S02]  /*02b0*/  UMOV UR4, 0x4 ;  /* 0x0000000400047882 */ /* 0x000fe40000000000 */
[----:B------:R-:W-:-:S04]  /*02c0*/  UIADD3 UR8, UPT, UPT, -UR4, 0x100000, URZ ;  /* 0x0010000004087890 */ /* 0x000fc8000fffe1ff */
[----:B------:R-:W-:Y:S02]  /*02d0*/  USHF.L.U32 UR9, UR8, 0xb, URZ ;  /* 0x0000000b08097899 */ /* 0x000fe400080006ff */
[----:B------:R-:W-:Y:S01]  /*02e0*/  USHF.L.U32 UR8, UR8, 0x1, URZ ;  /* 0x0000000108087899 */ /* 0x000fe200080006ff */
[----:B------:R-:W1:Y:S02]  /*02f0*/  FENCE.VIEW.ASYNC.S ;  /* 0x00000000000073c6 */ /* 0x000e640000000000 */
[----:B-1----:R1:W2:Y:S01]  /*0300*/  SYNCS.EXCH.64 URZ, [UR5], UR6 ;  /* 0x0000000605ff75b2 */ /* 0x0022a20008000100 */
[----:B------:R1:W3:Y:S01]  /*0310*/  SYNCS.EXCH.64 URZ, [UR5+0x8], UR6 ;  /* 0x0000080605ff75b2 */ /* 0x0002e20008000100 */
[----:B------:R1:W4:Y:S01]  /*0320*/  SYNCS.EXCH.64 URZ, [UR5+0x10], UR6 ;  /* 0x0000100605ff75b2 */ /* 0x0003220008000100 */
[----:B------:R1:W5:Y:S01]  /*0330*/  SYNCS.EXCH.64 URZ, [UR5+0x18], UR6 ;  /* 0x0000180605ff75b2 */ /* 0x0003620008000100 */
[----:B------:R1:W1:Y:S05]  /*0340*/  SYNCS.EXCH.64 URZ, [UR5+0x20], UR6 ;  /* 0x0000200605ff75b2 */ /* 0x00026a0008000100 */
[----:B------:R1:W1:Y:S01]  /*0350*/  SYNCS.EXCH.64 URZ, [UR5+0x28], UR8 ;  /* 0x0000280805ff75b2 */ /* 0x0002620008000100 */
[----:B------:R-:W-:Y:S01]  /*0360*/  NOP ;  /* 0x0000000000007918 */ /* 0x000fe20000000000 */
.L_x_1:
[----:B------:R-:W-:Y:S01]  /*0370*/  NOP ;  /* 0x0000000000007918 */ /* 0x000fe20000000000 */
[----:B------:R-:W5:Y:S01]  /*0380*/  LDCU.U8 UR23, c[0x0][0x6c8] ;  /* 0x0000d900ff1777ac */ /* 0x000f620008000000 */
[----:B------:R-:W4:Y:S01]  /*0390*/  LDCU.U8 UR22, c[0x0][0x6c9] ;  /* 0x0000d920ff1677ac */ /* 0x000f220008000000 */
[----:B------:R-:W3:Y:S01]  /*03a0*/  LDCU.U8 UR21, c[0x0][0x6d4] ;  /* 0x0000da80ff1577ac */ /* 0x000ee20008000000 */
[----:B------:R-:W2:Y:S01]  /*03b0*/  LDCU.U8 UR15, c[0x0][0x6d5] ;  /* 0x0000daa0ff0f77ac */ /* 0x000ea20008000000 */
[----:B------:R-:W1:Y:S01]  /*03c0*/  LDCU.U8 UR14, c[0x0][0x6e0] ;  /* 0x0000dc00ff0e77ac */ /* 0x000e620008000000 */
[----:B------:R-:W1:Y:S02]  /*03d0*/  LDCU.U8 UR13, c[0x0][0x6e1] ;  /* 0x0000dc20ff0d77ac */ /* 0x000e640008000000 */
[----:B-12345:R-:W-:Y:S06]  /*03e0*/  BAR.SYNC.DEFER_BLOCKING 0x0 ;  /* 0x0000000000007b1d */ /* 0x03efec0000010000 */
[----:B------:R-:W-:Y:S05]  /*03f0*/  @P1 BRA `(.L_x_2) ;  /* 0x00000008004c1947 */ /* 0x000fea0003800000 */
[----:B------:R-:W1:Y:S01]  /*0400*/  S2UR UR35, SR_CTAID.Z ;  /* 0x00000000002379c3 */ /* 0x000e620000002700 */
[----:B------:R-:W-:Y:S01]  /*0410*/  UMOV UR32, 0x1 ;  /* 0x0000000100207882 */ /* 0x000fe20000000000 */
[----:B------:R-:W-:Y:S01]  /*0420*/  UMOV UR34, 0x1 ;  /* 0x0000000100227882 */ /* 0x000fe20000000000 */
[----:B-1----:R-:W-:-:S09]  /*0430*/  UISETP.GT.U32.AND UP0, UPT, UR35, 0x1ff, UPT ;  /* 0x000001ff2300788c */ /* 0x002fd2000bf04070 */
[----:B------:R-:W-:Y:S05]  /*0440*/  BRA.U UP0, `(.L_x_3) ;  /* 0x0000000500fc7547 */ /* 0x000fea000b800000 */
[----:B------:R-:W1:Y:S01]  /*0450*/  LDCU.64 UR4, c[0x0][0x6c0] ;  /* 0x0000d800ff0477ac */ /* 0x000e620008000a00 */
[----:B------:R-:W2:Y:S01]  /*0460*/  S2UR UR30, SR_CgaCtaId ;  /* 0x00000000001e79c3 */ /* 0x000ea20000008800 */
[----:B------:R-:W3:Y:S01]  /*0470*/  LDCU UR8, c[0x0][0x374] ;  /* 0x00006e80ff0877ac */ /* 0x000ee20008000800 */
[----:B------:R-:W4:Y:S01]  /*0480*/  LDCU.64 UR44, c[0x0][0x348] ;  /* 0x00006900ff2c77ac */ /* 0x000f220008000a00 */
[----:B------:R-:W-:Y:S01]  /*0490*/  UMOV UR32, URZ ;  /* 0x000000ff00207c82 */ /* 0x000fe20008000000 */
[----:B------:R-:W-:Y:S01]  /*04a0*/  UMOV UR34, 0x1 ;  /* 0x0000000100227882 */ /* 0x000fe20000000000 */
[----:B-1----:R-:W-:-:S04]  /*04b0*/  UIMAD.WIDE.U32 UR6, UR35, UR5, URZ ;  /* 0x00000005230672a5 */ /* 0x002fc8000f8e00ff */
[----:B------:R-:W-:-:S04]  /*04c0*/  UIADD3 UR5, UPT, UPT, UR35, -UR7, URZ ;  /* 0x8000000723057290 */ /* 0x000fc8000fffe0ff */
[----:B------:R-:W-:-:S03]  /*04d0*/  USHF.R.U32.HI UR5, URZ, UR23, UR5 ;  /* 0x00000017ff057299 */ /* 0x000fc60008011605 */
[----:B------:R-:W1:Y:S01]  /*04e0*/  LDCU UR6, c[0x0][0x6d0] ;  /* 0x0000da00ff0677ac */ /* 0x000e620008000800 */
[----:B------:R-:W-:-:S04]  /*04f0*/  UIADD3 UR5, UPT, UPT, UR7, UR5, URZ ;  /* 0x0000000507057290 */ /* 0x000fc8000fffe0ff */
[----:B------:R-:W-:-:S04]  /*0500*/  USHF.R.U32.HI UR20, URZ, UR22, UR5 ;  /* 0x00000016ff147299 */ /* 0x000fc80008011605 */
[----:B------:R-:W-:-:S04]  /*0510*/  UIADD3 UR20, UPT, UPT, -UR20, URZ, URZ ;  /* 0x000000ff14147290 */ /* 0x000fc8000fffe1ff */
[----:B------:R-:W-:Y:S01]  /*0520*/  UIMAD UR20, UR20, UR4, UR35 ;  /* 0x00000004141472a4 */ /* 0x000fe2000f8e0223 */
[----:B------:R-:W5:Y:S03]  /*0530*/  LDCU.64 UR4, c[0x0][0x6d8] ;  /* 0x0000db00ff0477ac */ /* 0x000f660008000a00 */
[----:B-1----:R-:W-:-:S04]  /*0540*/  UIMAD.WIDE.U32 UR6, UR20, UR6, URZ ;  /* 0x00000006140672a5 */ /* 0x002fc8000f8e00ff */
[----:B------:R-:W-:-:S04]  /*0550*/  UIADD3 UR6, UPT, UPT, UR20, -UR7, URZ ;  /* 0x8000000714067290 */ /* 0x000fc8000fffe0ff */
[----:B------:R-:W-:-:S04]  /*0560*/  USHF.R.U32.HI UR6, URZ, UR21, UR6 ;  /* 0x00000015ff067299 */ /* 0x000fc80008011606 */
[----:B------:R-:W-:Y:S01]  /*0570*/  UIADD3 UR6, UPT, UPT, UR7, UR6, URZ ;  /* 0x0000000607067290 */ /* 0x000fe2000fffe0ff */
[----:B------:R-:W3:Y:S03]  /*0580*/  LDCU UR7, c[0x0][0x370] ;  /* 0x00006e00ff0777ac */ /* 0x000ee60008000800 */
[----:B------:R-:W-:Y:S01]  /*0590*/  USHF.R.U32.HI UR6, URZ, UR15, UR6 ;  /* 0x0000000fff067299 */ /* 0x000fe20008011606 */
[----:B------:R-:W1:Y:S03]  /*05a0*/  LDCU UR33, c[0x0][0x378] ;  /* 0x00006f00ff2177ac */ /* 0x000e660008000800 */
[----:B-----5:R-:W-:-:S07]  /*05b0*/  UIMAD.WIDE.U32 UR10, UR6, UR5, URZ ;  /* 0x00000005060a72a5 */ /* 0x020fce000f8e00ff */
[----:B------:R-:W-:Y:S01]  /*05c0*/  UMOV UR5, UR11 ;  /* 0x0000000b00057c82 */ /* 0x000fe20008000000 */
[----:B---3--:R-:W-:Y:S02]  /*05d0*/  UIMAD UR7, UR8, UR7, URZ ;  /* 0x00000007080772a4 */ /* 0x008fe4000f8e02ff */
[----:B------:R-:W-:-:S04]  /*05e0*/  UIADD3 UR9, UPT, UPT, UR6, -UR5, URZ ;  /* 0x8000000506097290 */ /* 0x000fc8000fffe0ff */
[----:B------:R-:W-:Y:S02]  /*05f0*/  USHF.R.U32.HI UR9, URZ, UR14, UR9 ;  /* 0x0000000eff097299 */ /* 0x000fe40008011609 */
[----:B-1----:R-:W-:Y:S02]  /*0600*/  UIMAD UR33, UR7, UR33, URZ ;  /* 0x00000021072172a4 */ /* 0x002fe4000f8e02ff */
[----:B------:R-:W-:Y:S01]  /*0610*/  UIADD3 UR9, UPT, UPT, UR5, UR9, URZ ;  /* 0x0000000905097290 */ /* 0x000fe2000fffe0ff */
[----:B------:R-:W1:Y:S03]  /*0620*/  LDCU UR5, c[0x0][0x6cc] ;  /* 0x0000d980ff0577ac */ /* 0x000e660008000800 */
[----:B------:R-:W-:-:S04]  /*0630*/  USHF.R.U32.HI UR9, URZ, UR13, UR9 ;  /* 0x0000000dff097299 */ /* 0x000fc80008011609 */
[----:B------:R-:W-:-:S04]  /*0640*/  UIADD3 UR9, UPT, UPT, -UR9, URZ, URZ ;  /* 0x000000ff09097290 */ /* 0x000fc8000fffe1ff */
[----:B------:R-:W-:Y:S02]  /*0650*/  UIMAD UR4, UR9, UR4, UR6 ;  /* 0x00000004090472a4 */ /* 0x000fe4000f8e0206 */
[----:B------:R-:W-:Y:S01]  /*0660*/  UIADD3 UR6, UPT, UPT, -UR6, URZ, URZ ;  /* 0x000000ff06067290 */ /* 0x000fe2000fffe1ff */
[----:B------:R-:W-:Y:S02]  /*0670*/  UMOV UR9, 0x400 ;  /* 0x0000040000097882 */ /* 0x000fe40000000000 */
[----:B--2---:R-:W-:Y:S02]  /*0680*/  ULEA UR30, UR30, UR9, 0x18 ;  /* 0x000000091e1e7291 */ /* 0x004fe4000f8ec0ff */
[----:B-1--4-:R-:W-:-:S12]  /*0690*/  UIMAD UR20, UR6, UR5, UR20 ;  /* 0x00000005061472a4 */ /* 0x012fd8000f8e0214 */
.L_x_7:
[----:B------:R-:W-:Y:S01]  /*06a0*/  USHF.L.U32 UR5, UR34, 0x1f, URZ ;  /* 0x0000001f22057899 */ /* 0x000fe200080006ff */
[----:B------:R-:W-:Y:S01]  /*06b0*/  HFMA2 R2, -RZ, RZ, 0, -16 ;  /* 0x0000cc00ff027431 */ /* 0x000fe200000001ff */
[----:B------:R-:W-:Y:S02]  /*06c0*/  ULEA UR6, UR32, UR30, 0x3 ;  /* 0x0000001e20067291 */ /* 0x000fe4000f8e18ff */
[----:B------:R-:W-:Y:S02]  /*06d0*/  UIADD3 UR42, UP3, UPT, UR44, 0x40, URZ ;  /* 0x000000402c2a7890 */ /* 0x000fe4000ff7e0ff */
[----:B------:R-:W-:Y:S01]  /*06e0*/  MOV R0, UR5 ;  /* 0x0000000500007c02 */ /* 0x000fe20008000f00 */
[----:B------:R-:W-:Y:S02]  /*06f0*/  UIADD3 UR40, UP2, UPT, UR44, 0xc0, URZ ;  /* 0x000000c02c287890 */ /* 0x000fe4000ff5e0ff */
[----:B------:R-:W-:Y:S02]  /*0700*/  UIADD3 UR38, UP1, UPT, UR44, 0x140, URZ ;  /* 0x000001402c267890 */ /* 0x000fe4000ff3e0ff */
[----:B----4-:R1:W2:Y:S01]  /*0710*/  SYNCS.PHASECHK.TRANS64.TRYWAIT P2, [UR6+0x10], R0 ;  /* 0x00001000ff0075a7 */ /* 0x0102a20008041106 */
[----:B------:R-:W-:-:S02]  /*0720*/  UIADD3 UR36, UP0, UPT, UR44, 0x1c0, URZ ;  /* 0x000001c02c247890 */ /* 0x000fc4000ff1e0ff */
[----:B------:R-:W-:Y:S02]  /*0730*/  USHF.L.U32 UR27, UR20, 0x7, URZ ;  /* 0x00000007141b7899 */ /* 0x000fe400080006ff */
[----:B------:R-:W-:Y:S02]  /*0740*/  USHF.L.U32 UR7, UR4, 0x8, URZ ;  /* 0x0000000804077899 */ /* 0x000fe400080006ff */
[----:B------:R-:W-:Y:S02]  /*0750*/  UIADD3 UR12, UPT, UPT, UR4, UR4, URZ ;  /* 0x00000004040c7290 */ /* 0x000fe4000fffe0ff */
[----:B------:R-:W-:Y:S02]  /*0760*/  UIADD3.X UR43, UPT, UPT, URZ, UR45, URZ, UP3, !UPT ;  /* 0x0000002dff2b7290 */ /* 0x000fe40009ffe4ff */
[----:B------:R-:W-:Y:S02]  /*0770*/  UIADD3.X UR41, UPT, UPT, URZ, UR45, URZ, UP2, !UPT ;  /* 0x0000002dff297290 */ /* 0x000fe400097fe4ff */
[----:B------:R-:W-:-:S02]  /*0780*/  UIADD3.X UR39, UPT, UPT, URZ, UR45, URZ, UP1, !UPT ;  /* 0x0000002dff277290 */ /* 0x000fc40008ffe4ff */
[----:B------:R-:W-:Y:S01]  /*0790*/  UIADD3.X UR37, UPT, UPT, URZ, UR45, URZ, UP0, !UPT ;  /* 0x0000002dff257290 */ /* 0x000fe200087fe4ff */
[----:B------:R-:W-:Y:S01]  /*07a0*/  UMOV UR31, URZ ;  /* 0x000000ff001f7c82 */ /* 0x000fe20008000000 */
[----:B------:R-:W-:Y:S01]  /*07b0*/  UMOV UR18, URZ ;  /* 0x000000ff00127c82 */ /* 0x000fe20008000000 */
[----:B------:R-:W-:-:S09]  /*07c0*/  UMOV UR10, URZ ;  /* 0x000000ff000a7c82 */ /* 0x000fd20008000000 */
.L_x_6:
[----:B---3--:R-:W-:Y:S02]  /*07d0*/  UIADD3 UR9, UPT, UPT, UR32, 0x1, URZ ;  /* 0x0000000120097890 */ /* 0x008fe4000fffe0ff */
[----:B------:R-:W-:Y:S02]  /*07e0*/  ULEA UR25, UR32, UR30, 0x3 ;  /* 0x0000001e20197291 */ /* 0x000fe4000f8e18ff */
[----:B------:R-:W-:Y:S02]  /*07f0*/  USHF.L.U32 UR26, UR31, 0x7, URZ ;  /* 0x000000071f1a7899 */ /* 0x000fe400080006ff */
[----:B------:R-:W-:Y:S02]  /*0800*/  ULEA UR24, UR32, UR30, 0xe ;  /* 0x0000001e20187291 */ /* 0x000fe4000f8e70ff */
[----:B------:R-:W-:Y:S02]  /*0810*/  ULEA UR4, UR32, UR30, 0xf ;  /* 0x0000001e20047291 */ /* 0x000fe4000f8e78ff */
[----:B------:R-:W-:-:S02]  /*0820*/  UISETP.NE.AND UP1, UPT, UR9, 0x2, UPT ;  /* 0x000000020900788c */ /* 0x000fc4000bf25270 */
[----:B------:R-:W-:Y:S02]  /*0830*/  ULEA UR16, UR32, UR30, 0xa ;  /* 0x0000001e20107291 */ /* 0x000fe4000f8e50ff */
[----:B------:R-:W-:Y:S02]  /*0840*/  ULEA UR11, UR32, UR30, 0xb ;  /* 0x0000001e200b7291 */ /* 0x000fe4000f8e58ff */
[----:B------:R-:W-:Y:S02]  /*0850*/  UIADD3 UR19, UPT, UPT, UR31, UR31, URZ ;  /* 0x0000001f1f137290 */ /* 0x000fe4000fffe0ff */
[----:B------:R-:W-:Y:S02]  /*0860*/  UIADD3 UR24, UPT, UPT, UR24, 0x18400, URZ ;  /* 0x0001840018187890 */ /* 0x000fe4000fffe0ff */
[----:B------:R-:W-:Y:S02]  /*0870*/  UIADD3 UR4, UPT, UPT, UR4, 0x20400, URZ ;  /* 0x0002040004047890 */ /* 0x000fe4000fffe0ff */
[----:B------:R-:W-:-:S02]  /*0880*/  USEL UR8, URZ, 0x1, UP1 ;  /* 0x00000001ff087887 */ /* 0x000fc40008800000 */
[----:B------:R-:W-:Y:S01]  /*0890*/  UISETP.GT.U32.AND UP0, UPT, UR31, 0x1e, UPT ;  /* 0x0000001e1f00788c */ /* 0x000fe2000bf04070 */
[----:B------:R-:W-:Y:S01]  /*08a0*/  UMOV UR5, UR25 ;  /* 0x0000001900057c82 */ /* 0x000fe20008000000 */
[----:B------:R-:W-:Y:S01]  /*08b0*/  UMOV UR6, UR26 ;  /* 0x0000001a00067c82 */ /* 0x000fe20008000000 */
[----:B--2-4-:R-:W-:Y:S08]  /*08c0*/  @P2 BRA `(.L_x_4) ;  /* 0x0000000000102947 */ /* 0x014ff00003800000 */
[----:B------:R-:W-:-:S06]  /*08d0*/  USHF.L.U32 UR17, UR34, 0x1f, URZ ;  /* 0x0000001f22117899 */ /* 0x000fcc00080006ff */
[----:B-1----:R-:W-:-:S04]  /*08e0*/  MOV R0, UR17 ;  /* 0x0000001100007c02 */ /* 0x002fc80008000f00 */
[----:B------:R-:W1:Y:S02]  /*08f0*/  SYNCS.PHASECHK.TRANS64.TRYWAIT P0, [UR25+0x10], R0 ;  /* 0x00001000ff0075a7 */ /* 0x000e640008001119 */
[----:B-1----:R-:W-:Y:S05]  /*0900*/  @!P0 BRA `(.L_x_5) ;  /* 0x0000003000588947 */ /* 0x002fea0003800000 */
.L_x_4:
[----:B------:R-:W-:Y:S02]  /*0910*/  ELECT P1, URZ, PT ;  /* 0x0000000000ff782f */ /* 0x000fe40003820000 */
[----:B------:R-:W-:Y:S01]  /*0920*/  PLOP3.LUT P0, PT, PT, PT, UP0, 0x80, 0x8 ;  /* 0x000000000008781c */ /* 0x000fe20003f0f008 */
[----:B------:R-:W-:Y:S01]  /*0930*/  ULOP3.LUT UR34, UR34, UR8, URZ, 0x3c, !UPT ;  /* 0x0000000822227292 */ /* 0x000fe2000f8e3cff */
[----:B------:R-:W-:Y:S01]  /*0940*/  PLOP3.LUT P2, PT, PT, PT, PT, 0x80, 0x8 ;  /* 0x000000000008781c */ /* 0x000fe20003f4f070 */
[----:B------:R-:W-:Y:S02]  /*0950*/  USEL UR32, UR9, URZ, UP1 ;  /* 0x000000ff09207287 */ /* 0x000fe40008800000 */
[----:B------:R-:W-:Y:S02]  /*0960*/  UIADD3 UR16, UPT, UPT, UR16, 0x30400, URZ ;  /* 0x0003040010107890 */ /* 0x000fe4000fffe0ff */
[----:B------:R-:W-:Y:S02]  /*0970*/  UIADD3 UR8, UPT, UPT, UR11, 0x30c00, URZ ;  /* 0x00030c000b087890 */ /* 0x000fe4000fffe0ff */
[----:B------:R-:W-:-:S02]  /*0980*/  @!UP0 USHF.L.U32 UR28, UR34, 0x1f, URZ ;  /* 0x0000001f221c8899 */ /* 0x000fc400080006ff */
[----:B------:R-:W-:Y:S01]  /*0990*/  @!UP0 ULEA UR29, UR32, UR30, 0x3 ;  /* 0x0000001e201d8291 */ /* 0x000fe2000f8e18ff */
[----:B------:R3:W-:Y:S01]  /*09a0*/  @P1 SYNCS.ARRIVE.TRANS64 RZ, [UR25], R2 ;  /* 0x00000002ffff19a7 */ /* 0x0007e20008000019 */
[----:B------:R-:W-:Y:S01]  /*09b0*/  UMOV UR17, UR25 ;  /* 0x0000001900117c82 */ /* 0x000fe20008000000 */
[----:B------:R3:W-:Y:S01]  /*09c0*/  UTMALDG.2D [UR24], [UR42], desc[URZ] ;  /* 0x0000ff182a0075b4 */ /* 0x0007e20008009000 */
[----:B-1----:R-:W-:Y:S01]  /*09d0*/  IMAD.U32 R0, RZ, RZ, UR28 ;  /* 0x0000001cff007e24 */ /* 0x002fe2000f8e00ff */
[----:B------:R-:W-:Y:S01]  /*09e0*/  UMOV UR9, UR25 ;  /* 0x0000001900097c82 */ /* 0x000fe20008000000 */
[----:B------:R-:W-:Y:S01]  /*09f0*/  UMOV UR11, UR19 ;  /* 0x00000013000b7c82 */ /* 0x000fe20008000000 */
[----:B------:R-:W-:Y:S01]  /*0a00*/  UIADD3 UR31, UPT, UPT, UR31, 0x1, URZ ;  /* 0x000000011f1f7890 */ /* 0x000fe2000fffe0ff */
[----:B------:R3:W-:Y:S03]  /*0a10*/  UTMALDG.2D [UR4], [UR40], desc[URZ] ;  /* 0x0000ff04280075b4 */ /* 0x0007e60008009000 */
[----:B------:R-:W-:Y:S01]  /*0a20*/  UISETP.NE.AND UP0, UPT, UR31, 0x20, UPT ;  /* 0x000000201f00788c */ /* 0x000fe2000bf05270 */
[----:B------:R3:W-:Y:S01]  /*0a30*/  UTMALDG.3D [UR16], [UR38], desc[URZ] ;  /* 0x0000ff10260075b4 */ /* 0x0007e20008011000 */
[----:B------:R3:W-:Y:S01]  /*0a40*/  UTMALDG.3D [UR8], [UR36], desc[URZ] ;  /* 0x0000ff08240075b4 */ /* 0x0007e20008011000 */
[----:B------:R3:W4:Y:S06]  /*0a50*/  @!P0 SYNCS.PHASECHK.TRANS64.TRYWAIT P2, [UR29+0x10], R0 ;  /* 0x00001000ff0085a7 */ /* 0x00072c000804111d */
[----:B------:R-:W-:Y:S05]  /*0a60*/  BRA.U UP0, `(.L_x_6) ;  /* 0xfffffffd00587547 */ /* 0x000fea000b83ffff */
[----:B---3--:R-:W1:Y:S01]  /*0a70*/  LDCU.64 UR4, c[0x0][0x6c0] ;  /* 0x0000d800ff0477ac */ /* 0x008e620008000a00 */
[----:B------:R-:W-:-:S04]  /*0a80*/  UIADD3 UR35, UPT, UPT, UR33, UR35, URZ ;  /* 0x0000002321237290 */ /* 0x000fc8000fffe0ff */
[----:B------:R-:W-:Y:S02]  /*0a90*/  UISETP.GE.AND UP0, UPT, UR35, 0x200, UPT ;  /* 0x000002002300788c */ /* 0x000fe4000bf06270 */
[----:B-1----:R-:W-:Y:S01]  /*0aa0*/  UIMAD.WIDE.U32 UR6, UR35, UR5, URZ ;  /* 0x00000005230672a5 */ /* 0x002fe2000f8e00ff */
[----:B------:R-:W1:Y:S03]  /*0ab0*/  LDCU UR5, c[0x0][0x6d0] ;  /* 0x0000da00ff0577ac */ /* 0x000e660008000800 */
[----:B------:R-:W-:-:S04]  /*0ac0*/  UIADD3 UR6, UPT, UPT, UR35, -UR7, URZ ;  /* 0x8000000723067290 */ /* 0x000fc8000fffe0ff */
[----:B------:R-:W-:-:S04]  /*0ad0*/  USHF.R.U32.HI UR6, URZ, UR23, UR6 ;  /* 0x00000017ff067299 */ /* 0x000fc80008011606 */
[----:B------:R-:W-:-:S04]  /*0ae0*/  UIADD3 UR6, UPT, UPT, UR7, UR6, URZ ;  /* 0x0000000607067290 */ /* 0x000fc8000fffe0ff */
[----:B------:R-:W-:-:S04]  /*0af0*/  USHF.R.U32.HI UR20, URZ, UR22, UR6 ;  /* 0x00000016ff147299 */ /* 0x000fc80008011606 */
[----:B------:R-:W-:-:S04]  /*0b00*/  UIADD3 UR20, UPT, UPT, -UR20, URZ, URZ ;  /* 0x000000ff14147290 */ /* 0x000fc8000fffe1ff */
[----:B------:R-:W-:-:S04]  /*0b10*/  UIMAD UR20, UR4, UR20, UR35 ;  /* 0x00000014041472a4 */ /* 0x000fc8000f8e0223 */
[----:B-1----:R-:W-:Y:S01]  /*0b20*/  UIMAD.WIDE.U32 UR6, UR20, UR5, URZ ;  /* 0x00000005140672a5 */ /* 0x002fe2000f8e00ff */
[----:B------:R-:W1:Y:S03]  /*0b30*/  LDCU.64 UR4, c[0x0][0x6d8] ;  /* 0x0000db00ff0477ac */ /* 0x000e660008000a00 */
[----:B------:R-:W-:-:S04]  /*0b40*/  UIADD3 UR6, UPT, UPT, UR20, -UR7, URZ ;  /* 0x8000000714067290 */ /* 0x000fc8000fffe0ff */
[----:B------:R-:W-:-:S04]  /*0b50*/  USHF.R.U32.HI UR6, URZ, UR21, UR6 ;  /* 0x00000015ff067299 */ /* 0x000fc80008011606 */
[----:B------:R-:W-:Y:S01]  /*0b60*/  UIADD3 UR6, UPT, UPT, UR7, UR6, URZ ;  /* 0x0000000607067290 */ /* 0x000fe2000fffe0ff */
[----:B------:R-:W2:Y:S03]  /*0b70*/  LDCU UR7, c[0x0][0x6cc] ;  /* 0x0000d980ff0777ac */ /* 0x000ea60008000800 */
[----:B------:R-:W-:-:S04]  /*0b80*/  USHF.R.U32.HI UR6, URZ, UR15, UR6 ;  /* 0x0000000fff067299 */ /* 0x000fc80008011606 */
[----:B-1----:R-:W-:Y:S02]  /*0b90*/  UIMAD.WIDE.U32 UR8, UR6, UR5, URZ ;  /* 0x00000005060872a5 */ /* 0x002fe4000f8e00ff */
[----:B------:R-:W-:Y:S02]  /*0ba0*/  UIADD3 UR8, UPT, UPT, -UR6, URZ, URZ ;  /* 0x000000ff06087290 */ /* 0x000fe4000fffe1ff */
[----:B------:R-:W-:-:S04]  /*0bb0*/  UIADD3 UR5, UPT, UPT, UR6, -UR9, URZ ;  /* 0x8000000906057290 */ /* 0x000fc8000fffe0ff */
[----:B------:R-:W-:Y:S02]  /*0bc0*/  USHF.R.U32.HI UR5, URZ, UR14, UR5 ;  /* 0x0000000eff057299 */ /* 0x000fe40008011605 */
[----:B--2---:R-:W-:Y:S02]  /*0bd0*/  UIMAD UR20, UR7, UR8, UR20 ;  /* 0x00000008071472a4 */ /* 0x004fe4000f8e0214 */
[----:B------:R-:W-:-:S04]  /*0be0*/  UIADD3 UR5, UPT, UPT, UR9, UR5, URZ ;  /* 0x0000000509057290 */ /* 0x000fc8000fffe0ff */
[----:B------:R-:W-:-:S04]  /*0bf0*/  USHF.R.U32.HI UR5, URZ, UR13, UR5 ;  /* 0x0000000dff057299 */ /* 0x000fc80008011605 */
[----:B------:R-:W-:-:S04]  /*0c00*/  UIADD3 UR5, UPT, UPT, -UR5, URZ, URZ ;  /* 0x000000ff05057290 */ /* 0x000fc8000fffe1ff */
[----:B------:R-:W-:Y:S01]  /*0c10*/  UIMAD UR4, UR4, UR5, UR6 ;  /* 0x00000005040472a4 */ /* 0x000fe2000f8e0206 */
[----:B------:R-:W-:Y:S11]  /*0c20*/  BRA.U !UP0, `(.L_x_7) ;  /* 0xfffffff9089c7547 */ /* 0x000ff6000b83ffff */
[----:B------:R-:W-:-:S12]  /*0c30*/  UIADD3 UR32, UPT, UPT, UR32, 0x1, URZ ;  /* 0x0000000120207890 */ /* 0x000fd8000fffe0ff */
.L_x_3:
[----:B------:R-:W1:Y:S01]  /*0c40*/  S2UR UR4, SR_CgaCtaId ;  /* 0x00000000000479c3 */ /* 0x000e620000008800 */
[----:B------:R-:W-:Y:S01]  /*0c50*/  UISETP.NE.AND UP0, UPT, UR32, 0x2, UPT ;  /* 0x000000022000788c */ /* 0x000fe2000bf05270 */
[----:B------:R-:W-:-:S03]  /*0c60*/  UMOV UR5, 0x400 ;  /* 0x0000040000057882 */ /* 0x000fc60000000000 */
[----:B------:R-:W-:Y:S02]  /*0c70*/  USEL UR6, URZ, 0x1, UP0 ;  /* 0x00000001ff067887 */ /* 0x000fe40008000000 */
[----:B------:R-:W-:Y:S02]  /*0c80*/  USEL UR32, UR32, URZ, UP0 ;  /* 0x000000ff20207287 */ /* 0x000fe40008000000 */
[----:B------:R-:W-:-:S04]  /*0c90*/  ULOP3.LUT UR6, UR34, UR6, URZ, 0x3c, !UPT ;  /* 0x0000000622067292 */ /* 0x000fc8000f8e3cff */
[----:B------:R-:W-:-:S06]  /*0ca0*/  USHF.L.U32 UR6, UR6, 0x1f, URZ ;  /* 0x0000001f06067899 */ /* 0x000fcc00080006ff */
[----:B------:R-:W-:Y:S01]  /*0cb0*/  MOV R0, UR6 ;  /* 0x0000000600007c02 */ /* 0x000fe20008000f00 */
[----:B-1----:R-:W-:-:S04]  /*0cc0*/  ULEA UR4, UR4, UR5, 0x18 ;  /* 0x0000000504047291 */ /* 0x002fc8000f8ec0ff */
[----:B------:R-:W-:-:S09]  /*0cd0*/  ULEA UR4, UR32, UR4, 0x3 ;  /* 0x0000000420047291 */ /* 0x000fd2000f8e18ff */
[----:B------:R-:W1:Y:S02]  /*0ce0*/  SYNCS.PHASECHK.TRANS64.TRYWAIT P0, [UR4+0x10], R0 ;  /* 0x00001000ff0075a7 */ /* 0x000e640008001104 */
[----:B-1----:R-:W-:Y:S05]  /*0cf0*/  @!P0 BRA `(.L_x_8) ;  /* 0x0000002c007c8947 */ /* 0x002fea0003800000 */
.L_x_35:
[----:B------:R-:W-:-:S13]  /*0d00*/  ELECT P0, URZ, PT ;  /* 0x0000000000ff782f */ /* 0x000fda0003800000 */
[----:B-1----:R-:W-:-:S04]  /*0d10*/  @P0 MOV R0, 0xcc00 ;  /* 0x0000cc0000000802 */ /* 0x002fc80000000f00 */
[----:B------:R1:W-:Y:S03]  /*0d20*/  @P0 SYNCS.ARRIVE.TRANS64 RZ, [UR4], R0 ;  /* 0x00000000ffff09a7 */ /* 0x0003e60008000004 */
.L_x_2:
[----:B------:R-:W-:-:S13]  /*0d30*/  ISETP.NE.AND P0, PT, R5, 0x4, PT ;  /* 0x000000040500780c */ /* 0x000fda0003f05270 */
[----:B------:R-:W-:Y:S05]  /*0d40*/  @P0 BRA `(.L_x_9) ;  /* 0x00000008007c0947 */ /* 0x000fea0003800000 */
[----:B------:R-:W2:Y:S08]  /*0d50*/  S2UR UR27, SR_CTAID.Z ;  /* 0x00000000001b79c3 */ /* 0x000eb00000002700 */
[----:B------:R-:W-:Y:S01]  /*0d60*/  BAR.SYNC.DEFER_BLOCKING 0x2, 0xa0 ;  /* 0x0082800000007b1d */ /* 0x000fe20000010000 */
[----:B------:R-:W-:Y:S01]  /*0d70*/  HFMA2 R4, -RZ, RZ, 0, 5.9604644775390625e-08 ;  /* 0x00000001ff047431 */ /* 0x000fe200000001ff */
[----:B--2---:R-:W-:-:S09]  /*0d80*/  UISETP.GT.U32.AND UP0, UPT, UR27, 0x1ff, UPT ;  /* 0x000001ff1b00788c */ /* 0x004fd2000bf04070 */
[----:B------:R-:W-:Y:S05]  /*0d90*/  BRA.U UP0, `(.L_x_10) ;  /* 0x0000000900447547 */ /* 0x000fea000b800000 */
[----:B------:R-:W2:Y:S01]  /*0da0*/  S2UR UR12, SR_CgaCtaId ;  /* 0x00000000000c79c3 */ /* 0x000ea20000008800 */
[----:B------:R-:W-:Y:S01]  /*0db0*/  UMOV UR4, 0x400 ;  /* 0x0000040000047882 */ /* 0x000fe20000000000 */
[----:B------:R-:W3:Y:S01]  /*0dc0*/  LDCU UR6, c[0x0][0x374] ;  /* 0x00006e80ff0677ac */ /* 0x000ee20008000800 */
[----:B------:R-:W-:Y:S01]  /*0dd0*/  MOV R4, 0x1 ;  /* 0x0000000100047802 */ /* 0x000fe20000000f00 */
[----:B------:R-:W-:Y:S01]  /*0de0*/  UMOV UR38, 0x8c02000 ;  /* 0x08c0200000267882 */ /* 0x000fe20000000000 */
[----:B------:R-:W-:Y:S02]  /*0df0*/  USEL UR5, URZ, 0x4000, UP6 ;  /* 0x00004000ff057887 */ /* 0x000fe4000b000000 */
[----:B------:R-:W-:Y:S01]  /*0e00*/  USEL UR38, UR38, 0x8c00000, !UP5 ;  /* 0x08c0000026267887 */ /* 0x000fe2000e800000 */
[----:B------:R-:W-:Y:S01]  /*0e10*/  UMOV UR34, URZ ;  /* 0x000000ff00227c82 */ /* 0x000fe20008000000 */
[----:B------:R-:W-:Y:S02]  /*0e20*/  UMOV UR33, URZ ;  /* 0x000000ff00217c82 */ /* 0x000fe40008000000 */
[----:B------:R-:W-:-:S02]  /*0e30*/  UIADD3 UR38, UPT, UPT, UR5, UR38, URZ ;  /* 0x0000002605267290 */ /* 0x000fc4000fffe0ff */
[----:B--2---:R-:W-:Y:S01]  /*0e40*/  ULEA UR12, UR12, UR4, 0x18 ;  /* 0x000000040c0c7291 */ /* 0x004fe2000f8ec0ff */
[----:B------:R-:W3:Y:S01]  /*0e50*/  LDCU UR4, c[0x0][0x370] ;  /* 0x00006e00ff0477ac */ /* 0x000ee20008000800 */
[----:B------:R-:W2:Y:S07]  /*0e60*/  LDCU UR35, c[0x0][0x378] ;  /* 0x00006f00ff2377ac */ /* 0x000eae0008000800 */
[----:B-1----:R-:W1:Y:S01]  /*0e70*/  LDS R0, [UR12+0x38] ;  /* 0x0000380cff007984 */ /* 0x002e620008000800 */
[----:B------:R-:W-:-:S02]  /*0e80*/  UIADD3 UR19, UPT, UPT, UR12, 0x30c00, URZ ;  /* 0x00030c000c137890 */ /* 0x000fc4000fffe0ff */
[----:B------:R-:W-:Y:S02]  /*0e90*/  UIADD3 UR20, UPT, UPT, UR12, 0x30400, URZ ;  /* 0x000304000c147890 */ /* 0x000fe4000fffe0ff */
[----:B------:R-:W-:Y:S02]  /*0ea0*/  UIADD3 UR24, UPT, UPT, UR12, 0x18400, URZ ;  /* 0x000184000c187890 */ /* 0x000fe4000fffe0ff */
[----:B------:R-:W-:Y:S02]  /*0eb0*/  UIADD3 UR25, UPT, UPT, UR12, 0x20400, URZ ;  /* 0x000204000c197890 */ /* 0x000fe4000fffe0ff */
[----:B------:R-:W-:Y:S02]  /*0ec0*/  USHF.R.U32.HI UR19, URZ, 0x4, UR19 ;  /* 0x00000004ff137899 */ /* 0x000fe40008011613 */
[----:B---3--:R-:W-:Y:S02]  /*0ed0*/  UIMAD UR4, UR6, UR4, URZ ;  /* 0x00000004060472a4 */ /* 0x008fe4000f8e02ff */
[----:B------:R-:W-:-:S02]  /*0ee0*/  USHF.R.U32.HI UR20, URZ, 0x4, UR20 ;  /* 0x00000004ff147899 */ /* 0x000fc40008011614 */
[----:B--2---:R-:W-:Y:S02]  /*0ef0*/  UIMAD UR35, UR4, UR35, URZ ;  /* 0x00000023042372a4 */ /* 0x004fe4000f8e02ff */
[----:B------:R-:W-:Y:S02]  /*0f00*/  USHF.R.U32.HI UR24, URZ, 0x4, UR24 ;  /* 0x00000004ff187899 */ /* 0x000fe40008011618 */
[----:B------:R-:W-:Y:S02]  /*0f10*/  USHF.R.U32.HI UR25, URZ, 0x4, UR25 ;  /* 0x00000004ff197899 */ /* 0x000fe40008011619 */
[----:B------:R-:W-:Y:S02]  /*0f20*/  ULOP3.LUT UR19, UR19, 0x3fc0, URZ, 0xc0, !UPT ;  /* 0x00003fc013137892 */ /* 0x000fe4000f8ec0ff */
[----:B------:R-:W-:Y:S02]  /*0f30*/  ULOP3.LUT UR20, UR20, 0x3fc0, URZ, 0xc0, !UPT ;  /* 0x00003fc014147892 */ /* 0x000fe4000f8ec0ff */
[----:B------:R-:W-:-:S02]  /*0f40*/  ULOP3.LUT UR24, UR24, 0x3fc0, URZ, 0xc0, !UPT ;  /* 0x00003fc018187892 */ /* 0x000fc4000f8ec0ff */
[----:B------:R-:W-:Y:S02]  /*0f50*/  ULOP3.LUT UR25, UR25, 0x3fc0, URZ, 0xc0, !UPT ;  /* 0x00003fc019197892 */ /* 0x000fe4000f8ec0ff */
[----:B------:R-:W-:Y:S02]  /*0f60*/  UIADD3 UR28, UPT, UPT, UR12, 0x20, URZ ;  /* 0x000000200c1c7890 */ /* 0x000fe4000fffe0ff */
[----:B------:R-:W-:Y:S02]  /*0f70*/  ULOP3.LUT UR19, UR19, 0x10000, URZ, 0xfc, !UPT ;  /* 0x0001000013137892 */ /* 0x000fe4000f8efcff */
[----:B------:R-:W-:Y:S02]  /*0f80*/  ULOP3.LUT UR20, UR20, 0x10000, URZ, 0xfc, !UPT ;  /* 0x0001000014147892 */ /* 0x000fe4000f8efcff */
[----:B------:R-:W-:Y:S02]  /*0f90*/  ULOP3.LUT UR24, UR24, 0x10000, URZ, 0xfc, !UPT ;  /* 0x0001000018187892 */ /* 0x000fe4000f8efcff */
[----:B------:R-:W-:Y:S01]  /*0fa0*/  ULOP3.LUT UR25, UR25, 0x10000, URZ, 0xfc, !UPT ;  /* 0x0001000019197892 */ /* 0x000fe2000f8efcff */
[----:B-1----:R-:W-:-:S13]  /*0fb0*/  R2UR UR36, R0 ;  /* 0x00000000002472ca */ /* 0x002fda00000e0000 */
[----:B------:R-:W-:Y:S02]  /*0fc0*/  UIADD3 UR10, UPT, UPT, UR36, 0x100, URZ ;  /* 0x00000100240a7890 */ /* 0x000fe4000fffe0ff */
[----:B------:R-:W-:Y:S02]  /*0fd0*/  UIADD3 UR8, UPT, UPT, UR36, 0x104, URZ ;  /* 0x0000010424087890 */ /* 0x000fe4000fffe0ff */
[----:B------:R-:W-:Y:S02]  /*0fe0*/  UIADD3 UR6, UPT, UPT, UR36, -0x7fffff00, URZ ;  /* 0x8000010024067890 */ /* 0x000fe4000fffe0ff */
[----:B------:R-:W-:Y:S02]  /*0ff0*/  UIADD3 UR4, UPT, UPT, UR36, -0x7ffffefc, URZ ;  /* 0x8000010424047890 */ /* 0x000fe4000fffe0ff */
[----:B------:R-:W-:Y:S02]  /*1000*/  UIADD3 UR11, UPT, UPT, UR36, 0x108, URZ ;  /* 0x00000108240b7890 */ /* 0x000fe4000fffe0ff */
[----:B------:R-:W-:-:S02]  /*1010*/  UIADD3 UR9, UPT, UPT, UR36, 0x110, URZ ;  /* 0x0000011024097890 */ /* 0x000fc4000fffe0ff */
[----:B------:R-:W-:Y:S02]  /*1020*/  UIADD3 UR7, UPT, UPT, UR36, -0x7ffffef8, URZ ;  /* 0x8000010824077890 */ /* 0x000fe4000fffe0ff */
[----:B------:R-:W-:Y:S02]  /*1030*/  USHF.R.U32.HI UR26, URZ, 0x1, UR10 ;  /* 0x00000001ff1a7899 */ /* 0x000fe4000801160a */
[----:B------:R-:W-:Y:S02]  /*1040*/  USHF.R.U32.HI UR18, URZ, 0x1, UR6 ;  /* 0x00000001ff127899 */ /* 0x000fe40008011606 */
[----:B------:R-:W-:Y:S02]  /*1050*/  USHF.R.U32.HI UR17, URZ, 0x1, UR8 ;  /* 0x00000001ff117899 */ /* 0x000fe40008011608 */
[----:B------:R-:W-:Y:S02]  /*1060*/  UIADD3 UR5, UPT, UPT, UR36, -0x7ffffef0, URZ ;  /* 0x8000011024057890 */ /* 0x000fe4000fffe0ff */
[----:B------:R-:W-:-:S02]  /*1070*/  USHF.R.U32.HI UR16, URZ, 0x1, UR4 ;  /* 0x00000001ff107899 */ /* 0x000fc40008011604 */
[----:B------:R-:W-:Y:S02]  /*1080*/  USHF.R.U32.HI UR50, URZ, 0x1a, UR11 ;  /* 0x0000001aff327899 */ /* 0x000fe4000801160b */
[----:B------:R-:W-:Y:S02]  /*1090*/  USHF.R.U32.HI UR44, URZ, 0x1a, UR7 ;  /* 0x0000001aff2c7899 */ /* 0x000fe40008011607 */
[----:B------:R-:W-:Y:S02]  /*10a0*/  USHF.R.U32.HI UR40, URZ, 0x1a, UR9 ;  /* 0x0000001aff287899 */ /* 0x000fe40008011609 */
[----:B------:R-:W-:Y:S02]  /*10b0*/  ULOP3.LUT UR26, UR26, 0x60000000, URZ, 0xc0, !UPT ;  /* 0x600000001a1a7892 */ /* 0x000fe4000f8ec0ff */
[----:B------:R-:W-:Y:S02]  /*10c0*/  ULOP3.LUT UR18, UR18, 0x60000000, URZ, 0xc0, !UPT ;  /* 0x6000000012127892 */ /* 0x000fe4000f8ec0ff */
[----:B------:R-:W-:-:S02]  /*10d0*/  ULOP3.LUT UR17, UR17, 0x60000000, URZ, 0xc0, !UPT ;  /* 0x6000000011117892 */ /* 0x000fc4000f8ec0ff */
[----:B------:R-:W-:Y:S02]  /*10e0*/  USHF.R.U32.HI UR39, URZ, 0x1a, UR5 ;  /* 0x0000001aff277899 */ /* 0x000fe40008011605 */
[----:B------:R-:W-:Y:S02]  /*10f0*/  ULOP3.LUT UR16, UR16, 0x60000000, URZ, 0xc0, !UPT ;  /* 0x6000000010107892 */ /* 0x000fe4000f8ec0ff */
[----:B------:R-:W-:Y:S02]  /*1100*/  ULOP3.LUT UR50, UR26, 0x30, UR50, 0xf8, !UPT ;  /* 0x000000301a327892 */ /* 0x000fe4000f8ef832 */
[----:B------:R-:W-:Y:S02]  /*1110*/  ULOP3.LUT UR44, UR18, 0x30, UR44, 0xf8, !UPT ;  /* 0x00000030122c7892 */ /* 0x000fe4000f8ef82c */
[----:B------:R-:W-:Y:S02]  /*1120*/  ULOP3.LUT UR40, UR17, 0x30, UR40, 0xf8, !UPT ;  /* 0x0000003011287892 */ /* 0x000fe4000f8ef828 */
[----:B------:R-:W-:-:S02]  /*1130*/  ULOP3.LUT UR39, UR16, 0x30, UR39, 0xf8, !UPT ;  /* 0x0000003010277892 */ /* 0x000fc4000f8ef827 */
[----:B------:R-:W-:Y:S02]  /*1140*/  ULOP3.LUT UR51, UR50, UR38, URZ, 0xfc, !UPT ;  /* 0x0000002632337292 */ /* 0x000fe4000f8efcff */
[----:B------:R-:W-:Y:S02]  /*1150*/  ULOP3.LUT UR45, UR44, UR38, URZ, 0xfc, !UPT ;  /* 0x000000262c2d7292 */ /* 0x000fe4000f8efcff */
[----:B------:R-:W-:Y:S02]  /*1160*/  ULOP3.LUT UR41, UR40, UR38, URZ, 0xfc, !UPT ;  /* 0x0000002628297292 */ /* 0x000fe4000f8efcff */
[----:B------:R-:W-:Y:S01]  /*1170*/  ULOP3.LUT UR39, UR39, UR38, URZ, 0xfc, !UPT ;  /* 0x0000002627277292 */ /* 0x000fe2000f8efcff */
[----:B------:R-:W-:Y:S01]  /*1180*/  UMOV UR50, URZ ;  /* 0x000000ff00327c82 */ /* 0x000fe20008000000 */
[----:B------:R-:W-:Y:S01]  /*1190*/  UMOV UR44, URZ ;  /* 0x000000ff002c7c82 */ /* 0x000fe20008000000 */
[----:B------:R-:W-:Y:S01]  /*11a0*/  UMOV UR40, URZ ;  /* 0x000000ff00287c82 */ /* 0x000fe20008000000 */
[----:B------:R-:W-:-:S08]  /*11b0*/  UMOV UR38, URZ ;  /* 0x000000ff00267c82 */ /* 0x000fd00008000000 */
.L_x_15:
[----:B------:R-:W-:Y:S01]  /*11c0*/  USHF.L.U32 UR16, UR34, 0x1f, URZ ;  /* 0x0000001f22107899 */ /* 0x000fe200080006ff */
[----:B------:R-:W-:Y:S01]  /*11d0*/  SHF.L.U32 R2, R4, 0x1f, RZ ;  /* 0x0000001f04027819 */ /* 0x000fe200000006ff */
[----:B------:R-:W-:Y:S02]  /*11e0*/  ULEA UR17, UR33, UR12, 0x3 ;  /* 0x0000000c21117291 */ /* 0x000fe4000f8e18ff */
[----:B------:R-:W-:Y:S02]  /*11f0*/  UIADD3 UR27, UPT, UPT, UR35, UR27, URZ ;  /* 0x0000001b231b7290 */ /* 0x000fe4000fffe0ff */
[----:B--2---:R-:W-:Y:S01]  /*1200*/  MOV R0, UR16 ;  /* 0x0000001000007c02 */ /* 0x004fe20008000f00 */
[----:B------:R-:W-:-:S04]  /*1210*/  UPLOP3.LUT UP2, UPT, UPT, UPT, UPT, 0x40, 0x4 ;  /* 0x000000000004789c */ /* 0x000fc80003f4e870 */
[----:B---3--:R1:W2:Y:S01]  /*1220*/  SYNCS.PHASECHK.TRANS64.TRYWAIT P1, [UR17], R0 ;  /* 0x00000000ff0075a7 */ /* 0x0082a20008021111 */
[----:B------:R-:W3:Y:S02]  /*1230*/  SYNCS.PHASECHK.TRANS64.TRYWAIT P0, [UR12+0x28], R2 ;  /* 0x00002802ff0075a7 */ /* 0x000ee4000800110c */
[----:B-123-5:R-:W-:Y:S05]  /*1240*/  @!P0 BRA `(.L_x_11) ;  /* 0x0000002800488947 */ /* 0x02efea0003800000 */
.L_x_37:
[----:B------:R-:W-:-:S05]  /*1250*/  UMOV UR31, URZ ;  /* 0x000000ff001f7c82 */ /* 0x000fca0008000000 */
.L_x_14:
[----:B------:R-:W-:Y:S02]  /*1260*/  UIADD3 UR26, UPT, UPT, UR33, 0x1, URZ ;  /* 0x00000001211a7890 */ /* 0x000fe4000fffe0ff */
[----:B------:R-:W-:Y:S02]  /*1270*/  UISETP.GT.U32.AND UP0, UPT, UR31, 0x1e, UPT ;  /* 0x0000001e1f00788c */ /* 0x000fe4000bf04070 */
[----:B--2---:R-:W-:Y:S02]  /*1280*/  ULEA UR66, UR33, UR20, 0x6 ;  /* 0x0000001421427291 */ /* 0x004fe4000f8e30ff */
[----:B------:R-:W-:Y:S02]  /*1290*/  ULEA UR62, UR33, UR19, 0x7 ;  /* 0x00000013213e7291 */ /* 0x000fe4000f8e38ff */
[----:B------:R-:W-:Y:S01]  /*12a0*/  ULEA UR54, UR33, UR25, 0xb ;  /* 0x0000001921367291 */ /* 0x000fe2000f8e58ff */
[----:B------:R-:W-:Y:S01]  /*12b0*/  PLOP3.LUT P0, PT, PT, PT, UP0, 0x80, 0x8 ;  /* 0x000000000008781c */ /* 0x000fe20003f0f008 */
[----:B------:R-:W-:Y:S02]  /*12c0*/  ULEA UR52, UR33, UR24, 0xa ;  /* 0x0000001821347291 */ /* 0x000fe4000f8e50ff */
[----:B------:R-:W-:Y:S02]  /*12d0*/  ULEA UR17, UR33, UR12, 0x3 ;  /* 0x0000000c21117291 */ /* 0x000fe4000f8e18ff */
[----:B------:R-:W-:Y:S02]  /*12e0*/  UISETP.NE.AND UP1, UPT, UR26, 0x2, UPT ;  /* 0x000000021a00788c */ /* 0x000fe4000bf25270 */
[----:B------:R-:W-:Y:S02]  /*12f0*/  UIADD3 UR64, UPT, UPT, UR66, 0x20, URZ ;  /* 0x0000002042407890 */ /* 0x000fe4000fffe0ff */
        /* <DEDUP_REMOVED lines=10> */
[----:B------:R-:W-:Y:S02]  /*13a0*/  USEL UR29, URZ, 0x1, UP1 ;  /* 0x00000001ff1d7887 */ /* 0x000fe40008800000 */
[----:B------:R-:W-:Y:S01]  /*13b0*/  USEL UR33, UR26, URZ, UP1 ;  /* 0x000000ff1a217287 */ /* 0x000fe20008800000 */
[----:B------:R-:W-:Y:S01]  /*13c0*/  UMOV UR67, 0x4008 ;  /* 0x0000400800437882 */ /* 0x000fe20000000000 */
        /* <DEDUP_REMOVED lines=10> */
[----:B---3--:R-:W-:Y:S05]  /*1470*/  @P1 BRA `(.L_x_12) ;  /* 0x0000000000101947 */ /* 0x008fea0003800000 */
[----:B------:R-:W-:Y:S06]  /*1480*/  USHF.L.U32 UR26, UR34, 0x1f, URZ ;  /* 0x0000001f221a7899 */ /* 0x000fec00080006ff */
[----:B-1----:R-:W-:Y:S04]  /*1490*/  MOV R0, UR26 ;  /* 0x0000001a00007c02 */ /* 0x002fe80008000f00 */
[----:B------:R-:W1:Y:S02]  /*14a0*/  SYNCS.PHASECHK.TRANS64.TRYWAIT P1, [UR17], R0 ;  /* 0x00000000ff0075a7 */ /* 0x000e640008021111 */
[----:B-1----:R-:W-:Y:S05]  /*14b0*/  @!P1 BRA `(.L_x_13) ;  /* 0x0000002400cc9947 */ /* 0x002fea0003800000 */
.L_x_12:
[----:B------:R-:W-:Y:S01]  /*14c0*/  ULOP3.LUT UR34, UR34, UR29, URZ, 0x3c, !UPT ;  /* 0x0000001d22227292 */ /* 0x000fe2000f8e3cff */
[----:B------:R-:W-:Y:S01]  /*14d0*/  PLOP3.LUT P1, PT, PT, PT, PT, 0x80, 0x8 ;  /* 0x000000000008781c */ /* 0x000fe20003f2f070 */
[----:B------:R-:W-:Y:S01]  /*14e0*/  @!UP0 ULEA UR17, UR33, UR12, 0x3 ;  /* 0x0000000c21118291 */ /* 0x000fe2000f8e18ff */
[----:B------:R2:W-:Y:S01]  /*14f0*/  UTCCP.T.S.4x32dp128bit tmem[UR36+0x100], gdesc[UR66] ;  /* 0x00010042240079e7 */ /* 0x0005e20009100000 */
[----:B------:R-:W-:Y:S01]  /*1500*/  UMOV UR70, UR16 ;  /* 0x0000001000467c82 */ /* 0x000fe20008000000 */
[----:B------:R-:W-:Y:S01]  /*1510*/  @!UP0 USHF.L.U32 UR16, UR34, 0x1f, URZ ;  /* 0x0000001f22108899 */ /* 0x000fe200080006ff */
[----:B------:R2:W-:Y:S01]  /*1520*/  UTCCP.T.S.4x32dp128bit tmem[UR36+0x104], gdesc[UR64] ;  /* 0x00010440240079e7 */ /* 0x0005e20009100000 */
[----:B------:R2:W-:Y:S01]  /*1530*/  UTCCP.T.S.4x32dp128bit tmem[UR36+0x108], gdesc[UR62] ;  /* 0x0001083e240079e7 */ /* 0x0005e20009100000 */
[----:B------:R2:W-:Y:S01]  /*1540*/  UTCCP.T.S.4x32dp128bit tmem[UR36+0x10c], gdesc[UR60] ;  /* 0x00010c3c240079e7 */ /* 0x0005e20009100000 */
[----:B------:R2:W-:Y:S01]  /*1550*/  UTCCP.T.S.4x32dp128bit tmem[UR36+0x110], gdesc[UR58] ;  /* 0x0001103a240079e7 */ /* 0x0005e20009100000 */
[----:B------:R2:W-:Y:S01]  /*1560*/  UTCCP.T.S.4x32dp128bit tmem[UR36+0x114], gdesc[UR56] ;  /* 0x00011438240079e7 */ /* 0x0005e20009100000 */
[----:B------:R2:W-:Y:S01]  /*1570*/  UTCQMMA gdesc[UR52], gdesc[UR54], tmem[UR36], tmem[UR50], idesc[UR51], tmem[UR10], UP2 ;  /* 0x000a323634007dea */ /* 0x0005e20009000324 */
[----:B------:R-:W-:Y:S01]  /*1580*/  UMOV UR68, UR32 ;  /* 0x0000002000447c82 */ /* 0x000fe20008000000 */
[----:B------:R-:W-:Y:S01]  /*1590*/  UMOV UR69, 0x40004040 ;  /* 0x4000404000457882 */ /* 0x000fe20000000000 */
[----:B-1----:R-:W-:Y:S01]  /*15a0*/  MOV R0, UR16 ;  /* 0x0000001000007c02 */ /* 0x002fe20008000f00 */
[----:B------:R2:W-:Y:S01]  /*15b0*/  UTCQMMA gdesc[UR46], gdesc[UR48], tmem[UR36], tmem[UR44], idesc[UR45], tmem[UR6], UPT ;  /* 0x00062c302e007dea */ /* 0x0005e2000b800324 */
[----:B------:R-:W-:Y:S01]  /*15c0*/  UMOV UR71, 0x40004040 ;  /* 0x4000404000477882 */ /* 0x000fe20000000000 */
[----:B------:R-:W-:Y:S01]  /*15d0*/  UMOV UR72, UR18 ;  /* 0x0000001200487c82 */ /* 0x000fe20008000000 */
[----:B------:R-:W-:Y:S01]  /*15e0*/  UMOV UR73, 0x40004040 ;  /* 0x4000404000497882 */ /* 0x000fe20000000000 */
[----:B------:R2:W-:Y:S01]  /*15f0*/  UTCQMMA gdesc[UR68], gdesc[UR42], tmem[UR36], tmem[UR40], idesc[UR41], tmem[UR8], UPT ;  /* 0x0008282a44007dea */ /* 0x0005e2000b800324 */
[----:B------:R2:W-:Y:S01]  /*1600*/  UTCQMMA gdesc[UR72], gdesc[UR70], tmem[UR36], tmem[UR38], idesc[UR39], tmem[UR4], UPT ;  /* 0x0004264648007dea */ /* 0x0005e2000b800324 */
[----:B------:R2:W-:Y:S01]  /*1610*/  UTCBAR [UR30], URZ ;  /* 0x000000ff1e0073e9 */ /* 0x0005e200080000ff */
[----:B------:R2:W3:Y:S01]  /*1620*/  @!P0 SYNCS.PHASECHK.TRANS64.TRYWAIT P1, [UR17], R0 ;  /* 0x00000000ff0085a7 */ /* 0x0004e20008021111 */
[----:B------:R-:W-:Y:S02]  /*1630*/  UIADD3 UR31, UPT, UPT, UR31, 0x1, URZ ;  /* 0x000000011f1f7890 */ /* 0x000fe4000fffe0ff */
[----:B------:R-:W-:Y:S02]  /*1640*/  UPLOP3.LUT UP2, UPT, UPT, UPT, UPT, 0x80, 0x8 ;  /* 0x000000000008789c */ /* 0x000fe40003f4f070 */
[----:B------:R-:W-:Y:S09]  /*1650*/  UISETP.NE.AND UP0, UPT, UR31, 0x20, UPT ;  /* 0x000000201f00788c */ /* 0x000ff2000bf05270 */
[----:B------:R-:W-:Y:S05]  /*1660*/  BRA.U UP0, `(.L_x_14) ;  /* 0xfffffff900fc7547 */ /* 0x000fea000b83ffff */
[----:B------:R5:W-:Y:S01]  /*1670*/  UTCBAR [UR28], URZ ;  /* 0x000000ff1c0073e9 */ /* 0x000be200080000ff */
[----:B------:R-:W-:Y:S01]  /*1680*/  UISETP.GE.AND UP0, UPT, UR27, 0x200, UPT ;  /* 0x000002001b00788c */ /* 0x000fe2000bf06270 */
[----:B------:R-:W-:-:S08]  /*1690*/  LOP3.LUT R4, R4, 0x1, RZ, 0x3c, !PT ;  /* 0x0000000104047812 */ /* 0x000fd000078e3cff */
[----:B------:R-:W-:Y:S05]  /*16a0*/  BRA.U !UP0, `(.L_x_15) ;  /* 0xfffffff908c47547 */ /* 0x000fea000b83ffff */
.L_x_10:
[----:B------:R-:W1:Y:S02]  /*16b0*/  S2R R7, SR_CgaCtaId ;  /* 0x0000000000077919 */ /* 0x000e640000008800 */
[----:B-12---:R-:W-:-:S04]  /*16c0*/  LOP3.LUT R0, R7, 0x1, RZ, 0xc0, !PT ;  /* 0x0000000107007812 */ /* 0x006fc800078ec0ff */
[----:B------:R-:W-:-:S13]  /*16d0*/  ISETP.NE.U32.AND P0, PT, R0, 0x1, PT ;  /* 0x000000010000780c */ /* 0x000fda0003f05070 */
[----:B------:R-:W-:Y:S05]  /*16e0*/  @!P0 BRA `(.L_x_9) ;  /* 0x0000000000148947 */ /* 0x000fea0003800000 */
[----:B------:R-:W-:Y:S01]  /*16f0*/  MOV R0, 0x400 ;  /* 0x0000040000007802 */ /* 0x000fe20000000f00 */
[----:B------:R-:W-:-:S03]  /*1700*/  IMAD.U32 R6, R4, -0x80000000, RZ ;  /* 0x8000000004067824 */ /* 0x000fc600078e00ff */
[----:B------:R-:W-:-:S04]  /*1710*/  LEA R9, R7, R0, 0x18 ;  /* 0x0000000007097211 */ /* 0x000fc800078ec0ff */
[----:B------:R-:W1:Y:S02]  /*1720*/  SYNCS.PHASECHK.TRANS64.TRYWAIT P0, [R9+URZ+0x28], R6 ;  /* 0x00002806090075a7 */ /* 0x000e6400080011ff */
[----:B-1----:R-:W-:Y:S05]  /*1730*/  @!P0 BRA `(.L_x_16) ;  /* 0x00000024004c8947 */ /* 0x002fea0003800000 */
.L_x_9:
[----:B------:R-:W-:-:S13]  /*1740*/  ISETP.GT.AND P0, PT, R5, 0x3, PT ;  /* 0x000000030500780c */ /* 0x000fda0003f04270 */
[----:B-----5:R-:W-:Y:S05]  /*1750*/  @P0 EXIT ;  /* 0x000000000000094d */ /* 0x020fea0003800000 */
[----:B------:R-:W-:Y:S05]  /*1760*/  BRA.U !UP4, `(.L_x_17) ;  /* 0x000000010cb87547 */ /* 0x000fea000b800000 */
[----:B------:R-:W2:Y:S01]  /*1770*/  S2UR UR6, SR_CgaCtaId ;  /* 0x00000000000679c3 */ /* 0x000ea20000008800 */
[----:B------:R-:W-:Y:S01]  /*1780*/  NOP ;  /* 0x0000000000007918 */ /* 0x000fe20000000000 */
[----:B------:R-:W-:Y:S01]  /*1790*/  UMOV UR4, 0x40 ;  /* 0x0000004000047882 */ /* 0x000fe20000000000 */
[----:B------:R-:W-:Y:S01]  /*17a0*/  UMOV UR5, 0x400 ;  /* 0x0000040000057882 */ /* 0x000fe20000000000 */
[----:B--2---:R-:W-:Y:S02]  /*17b0*/  ULEA UR4, UR6, UR4, 0x18 ;  /* 0x0000000406047291 */ /* 0x004fe4000f8ec0ff */
[----:B------:R-:W-:-:S07]  /*17c0*/  ULEA UR5, UR6, UR5, 0x18 ;  /* 0x0000000506057291 */ /* 0x000fce000f8ec0ff */
[----:B-1----:R-:W1:Y:S02]  /*17d0*/  LDS.U8 R0, [UR4] ;  /* 0x00000004ff007984 */ /* 0x002e640008000000 */
[----:B-1----:R-:W-:-:S13]  /*17e0*/  ISETP.NE.AND P0, PT, R0, RZ, PT ;  /* 0x000000ff0000720c */ /* 0x002fda0003f05270 */
[----:B------:R-:W-:Y:S05]  /*17f0*/  @P0 BRA `(.L_x_18) ;  /* 0x00000000007c0947 */ /* 0x000fea0003800000 */
[----:B------:R-:W-:-:S13]  /*1800*/  ELECT P0, URZ, PT ;  /* 0x0000000000ff782f */ /* 0x000fda0003800000 */
[----:B------:R-:W-:Y:S05]  /*1810*/  @!P0 BRA `(.L_x_19) ;  /* 0x0000000000848947 */ /* 0x000fea0003800000 */
[----:B------:R-:W-:Y:S01]  /*1820*/  UMOV UR4, 0x10 ;  /* 0x0000001000047882 */ /* 0x000fe20000000000 */
[----:B------:R-:W-:-:S04]  /*1830*/  IMAD.MOV.U32 R2, RZ, RZ, 0xffff ;  /* 0x0000ffffff027424 */ /* 0x000fc800078e00ff */
[----:B------:R-:W-:Y:S04]  /*1840*/  DEPBAR.LE SB1, 0x36 ;  /* 0x00009d800000791a */ /* 0x000fe80000000000 */
[----:B------:R-:W1:Y:S02]  /*1850*/  UTCATOMSWS.FIND_AND_SET.ALIGN UP0, UR4, UR4 ;  /* 0x00000004000475e3 */ /* 0x000e640008000800 */
[----:B-1----:R-:W-:Y:S01]  /*1860*/  PLOP3.LUT P0, PT, PT, PT, UP0, 0x80, 0x8 ;  /* 0x000000000008781c */ /* 0x002fe20003f0f008 */
[----:B------:R-:W-:-:S03]  /*1870*/  IMAD.U32 R7, RZ, RZ, UR4 ;  /* 0x00000004ff077e24 */ /* 0x000fc6000f8e00ff */
[----:B------:R-:W-:-:S04]  /*1880*/  SEL R0, RZ, 0xffffffff, !P0 ;  /* 0xffffffffff007807 */ /* 0x000fc80004000000 */
[----:B------:R-:W-:Y:S01]  /*1890*/  ISETP.NE.AND P0, PT, R0, RZ, PT ;  /* 0x000000ff0000720c */ /* 0x000fe20003f05270 */
[----:B------:R-:W-:-:S12]  /*18a0*/  IMAD.MOV.U32 R0, RZ, RZ, 0x1 ;  /* 0x00000001ff007424 */ /* 0x000fd800078e00ff */
[----:B------:R-:W-:Y:S05]  /*18b0*/  @P0 BRA `(.L_x_20) ;  /* 0x0000000000240947 */ /* 0x000fea0003800000 */
.L_x_21:
[----:B------:R-:W-:Y:S05]  /*18c0*/  NANOSLEEP 0x64 ;  /* 0x000000640000795d */ /* 0x000fea0003800000 */
[----:B------:R-:W-:-:S05]  /*18d0*/  UMOV UR4, 0x10 ;  /* 0x0000001000047882 */ /* 0x000fca0000000000 */
[----:B------:R-:W-:Y:S04]  /*18e0*/  DEPBAR.LE SB1, 0x36 ;  /* 0x00009d800000791a */ /* 0x000fe80000000000 */
[----:B------:R-:W1:Y:S02]  /*18f0*/  UTCATOMSWS.FIND_AND_SET.ALIGN UP0, UR4, UR4 ;  /* 0x00000004000475e3 */ /* 0x000e640008000800 */
[----:B-1----:R-:W-:Y:S01]  /*1900*/  PLOP3.LUT P0, PT, PT, PT, UP0, 0x80, 0x8 ;  /* 0x000000000008781c */ /* 0x002fe20003f0f008 */
[----:B------:R-:W-:-:S03]  /*1910*/  IMAD.U32 R7, RZ, RZ, UR4 ;  /* 0x00000004ff077e24 */ /* 0x000fc6000f8e00ff */
[----:B------:R-:W-:-:S04]  /*1920*/  SEL R4, RZ, 0xffffffff, !P0 ;  /* 0xffffffffff047807 */ /* 0x000fc80004000000 */
[----:B------:R-:W-:-:S13]  /*1930*/  ISETP.NE.AND P0, PT, R4, RZ, PT ;  /* 0x000000ff0400720c */ /* 0x000fda0003f05270 */
[----:B------:R-:W-:Y:S05]  /*1940*/  @!P0 BRA `(.L_x_21) ;  /* 0xfffffffc00dc8947 */ /* 0x000fea000383ffff */
.L_x_20:
[C---:B------:R-:W-:Y:S01]  /*1950*/  VIADD R5, R7.reuse, 0x10 ;  /* 0x0000001007057836 */ /* 0x040fe20000000000 */
[----:B------:R-:W-:Y:S01]  /*1960*/  UMOV UR4, 0x50 ;  /* 0x0000005000047882 */ /* 0x000fe20000000000 */
[----:B------:R-:W-:Y:S01]  /*1970*/  SHF.L.U32 R2, R2, R7, RZ ;  /* 0x0000000702027219 */ /* 0x000fe200000006ff */
[----:B------:R-:W-:Y:S01]  /*1980*/  ULEA UR4, UR6, UR4, 0x18 ;  /* 0x0000000406047291 */ /* 0x000fe2000f8ec0ff */
[----:B------:R-:W-:Y:S01]  /*1990*/  IMAD.SHL.U32 R7, R7, 0x20, RZ ;  /* 0x0000002007077824 */ /* 0x000fe200078e00ff */
[----:B------:R-:W-:-:S04]  /*19a0*/  SHF.L.U32 R5, R0, R5, RZ ;  /* 0x0000000500057219 */ /* 0x000fc800000006ff */
[----:B------:R-:W-:-:S05]  /*19b0*/  LOP3.LUT R2, R5, R2, RZ, 0xfc, !PT ;  /* 0x0000000205027212 */ /* 0x000fca00078efcff */
[----:B------:R1:W-:Y:S04]  /*19c0*/  ATOMS.OR RZ, [UR4], R2 ;  /* 0x00000002ffff798c */ /* 0x0003e8000b000004 */
[----:B------:R1:W-:Y:S01]  /*19d0*/  STS [UR5+0x38], R7 ;  /* 0x00003807ff007988 */ /* 0x0003e20008000805 */
[----:B------:R-:W-:Y:S05]  /*19e0*/  BRA `(.L_x_19) ;  /* 0x0000000000107947 */ /* 0x000fea0003800000 */
.L_x_18:
[----:B------:R-:W-:Y:S02]  /*19f0*/  MOV R0, 0xffffffff ;  /* 0xffffffff00007802 */ /* 0x000fe40000000f00 */
[----:B------:R-:W-:-:S03]  /*1a00*/  MOV R4, 0x1a30 ;  /* 0x00001a3000047802 */ /* 0x000fc60000000f00 */
[----:B------:R1:W-:Y:S04]  /*1a10*/  STS [UR5+0x38], R0 ;  /* 0x00003800ff007988 */ /* 0x0003e80008000805 */
[----:B-1-34-:R-:W-:Y:S05]  /*1a20*/  CALL.REL.NOINC `($__internal_1_$__cuda_sm10x_tcgen05_guardrail_trap_phase_invalid_during_alloc) ;  /* 0x0000002000d07944 */ /* 0x01afea0003c00000 */
.L_x_19:
[----:B------:R-:W-:Y:S05]  /*1a30*/  WARPSYNC.ALL ;  /* 0x0000000000007948 */ /* 0x000fea0003800000 */
[----:B------:R-:W-:Y:S01]  /*1a40*/  NOP ;  /* 0x0000000000007918 */ /* 0x000fe20000000000 */
.L_x_17:
[----:B------:R-:W2:Y:S08]  /*1a50*/  S2UR UR7, SR_CgaCtaId ;  /* 0x00000000000779c3 */ /* 0x000eb00000008800 */
[----:B------:R-:W-:Y:S06]  /*1a60*/  BAR.SYNC.DEFER_BLOCKING 0x2, 0xa0 ;  /* 0x0082800000007b1d */ /* 0x000fec0000010000 */
[----:B------:R-:W-:-:S02]  /*1a70*/  UMOV UR4, 0x400 ;  /* 0x0000040000047882 */ /* 0x000fc40000000000 */
[----:B------:R-:W5:Y:S01]  /*1a80*/  S2UR UR19, SR_CTAID.Z ;  /* 0x00000000001379c3 */ /* 0x000f620000002700 */
[----:B--2---:R-:W-:Y:S02]  /*1a90*/  ULEA UR7, UR7, UR4, 0x18 ;  /* 0x0000000407077291 */ /* 0x004fe4000f8ec0ff */
[----:B-----5:R-:W-:-:S07]  /*1aa0*/  UISETP.GT.U32.AND UP0, UPT, UR19, 0x1ff, UPT ;  /* 0x000001ff1300788c */ /* 0x020fce000bf04070 */
[----:B-1----:R-:W1:Y:S02]  /*1ab0*/  LDS R0, [UR7+0x38] ;  /* 0x00003807ff007984 */ /* 0x002e640008000800 */
[----:B-1----:R-:W-:Y:S01]  /*1ac0*/  R2UR UR20, R0 ;  /* 0x00000000001472ca */ /* 0x002fe200000e0000 */
[----:B------:R-:W-:-:S14]  /*1ad0*/  BRA.U UP0, `(.L_x_22) ;  /* 0x0000001d00107547 */ /* 0x000fdc000b800000 */
[----:B------:R-:W1:Y:S01]  /*1ae0*/  LDCU.64 UR10, c[0x0][0x6c0] ;  /* 0x0000d800ff0a77ac */ /* 0x000e620008000a00 */
[----:B------:R-:W-:Y:S01]  /*1af0*/  SHF.R.U32.HI R0, RZ, 0x5, R3 ;  /* 0x00000005ff007819 */ /* 0x000fe20000011603 */
[C---:B------:R-:W-:Y:S01]  /*1b00*/  IMAD.SHL.U32 R5, R3.reuse, 0x40, RZ ;  /* 0x0000004003057824 */ /* 0x040fe200078e00ff */
[----:B------:R-:W2:Y:S01]  /*1b10*/  S2UR UR12, SR_CgaCtaId ;  /* 0x00000000000c79c3 */ /* 0x000ea20000008800 */
[----:B------:R-:W5:Y:S01]  /*1b20*/  LDCU UR8, c[0x0][0x6d0] ;  /* 0x0000da00ff0877ac */ /* 0x000f620008000800 */
[----:B------:R-:W-:Y:S01]  /*1b30*/  R2UR UR17, R0 ;  /* 0x00000000001172ca */ /* 0x000fe200000e0000 */
[----:B------:R-:W-:Y:S01]  /*1b40*/  IMAD.SHL.U32 R3, R3, 0x80, RZ ;  /* 0x0000008003037824 */ /* 0x000fe200078e00ff */
[----:B------:R-:W-:Y:S01]  /*1b50*/  LOP3.LUT R5, R5, 0x7c0, RZ, 0xc0, !PT ;  /* 0x000007c005057812 */ /* 0x000fe200078ec0ff */
[----:B------:R-:W-:Y:S01]  /*1b60*/  UMOV UR16, 0x400 ;  /* 0x0000040000107882 */ /* 0x000fe20000000000 */
[----:B------:R-:W4:Y:S02]  /*1b70*/  LDCU.64 UR24, c[0x0][0x348] ;  /* 0x00006900ff1877ac */ /* 0x000f240008000a00 */
[----:B------:R-:W-:Y:S01]  /*1b80*/  LOP3.LUT R3, R3, 0xf80, RZ, 0xc0, !PT ;  /* 0x00000f8003037812 */ /* 0x000fe200078ec0ff */
[----:B-1----:R-:W-:-:S06]  /*1b90*/  UIMAD.WIDE.U32 UR4, UR19, UR11, URZ ;  /* 0x0000000b130472a5 */ /* 0x002fcc000f8e00ff */
[----:B------:R-:W-:Y:S01]  /*1ba0*/  IMAD.U32 R82, RZ, RZ, UR17 ;  /* 0x00000011ff527e24 */ /* 0x000fe2000f8e00ff */
[----:B------:R-:W1:Y:S01]  /*1bb0*/  S2UR UR11, SR_CgaCtaId ;  /* 0x00000000000b79c3 */ /* 0x000e620000008800 */
[----:B------:R-:W-:Y:S02]  /*1bc0*/  ULEA UR17, UR17, UR20, 0x15 ;  /* 0x0000001411117291 */ /* 0x000fe4000f8ea8ff */
[----:B------:R-:W-:Y:S01]  /*1bd0*/  UIADD3 UR4, UPT, UPT, UR19, -UR5, URZ ;  /* 0x8000000513047290 */ /* 0x000fe2000fffe0ff */
[C---:B------:R-:W-:Y:S02]  /*1be0*/  IMAD R0, R82.reuse, 0x800, R5 ;  /* 0x0000080052007824 */ /* 0x040fe400078e0205 */
[----:B------:R-:W-:Y:S01]  /*1bf0*/  IMAD R82, R82, 0x1000, R3 ;  /* 0x0000100052527824 */ /* 0x000fe200078e0203 */
[----:B------:R-:W-:Y:S01]  /*1c00*/  USHF.R.U32.HI UR4, URZ, UR23, UR4 ;  /* 0x00000017ff047299 */ /* 0x000fe20008011604 */
[----:B------:R-:W-:Y:S02]  /*1c10*/  VIADD R0, R0, UR7 ;  /* 0x0000000700007c36 */ /* 0x000fe40008000000 */
[----:B------:R-:W-:Y:S01]  /*1c20*/  VIADD R82, R82, UR7 ;  /* 0x0000000752527c36 */ /* 0x000fe20008000000 */
[----:B------:R-:W-:Y:S01]  /*1c30*/  UIADD3 UR4, UPT, UPT, UR5, UR4, URZ ;  /* 0x0000000405047290 */ /* 0x000fe2000fffe0ff */
[C---:B------:R-:W-:Y:S01]  /*1c40*/  VIADD R3, R0.reuse, 0x420 ;  /* 0x0000042000037836 */ /* 0x040fe20000000000 */
[----:B------:R-:W-:Y:S01]  /*1c50*/  UMOV UR7, 0x400 ;  /* 0x0000040000077882 */ /* 0x000fe20000000000 */
[C---:B------:R-:W-:Y:S01]  /*1c60*/  VIADD R4, R0.reuse, 0x430 ;  /* 0x0000043000047836 */ /* 0x040fe20000000000 */
[----:B------:R-:W-:Y:S01]  /*1c70*/  USHF.R.U32.HI UR4, URZ, UR22, UR4 ;  /* 0x00000016ff047299 */ /* 0x000fe20008011604 */
[----:B------:R-:W-:Y:S01]  /*1c80*/  VIADD R2, R0, 0x410 ;  /* 0x0000041000027836 */ /* 0x000fe20000000000 */
[----:B------:R-:W-:Y:S01]  /*1c90*/  SHF.R.U32.HI R80, RZ, 0x3, R3 ;  /* 0x00000003ff507819 */ /* 0x000fe20000011603 */
[----:B------:R-:W-:Y:S01]  /*1ca0*/  VIADD R5, R82, 0x8420 ;  /* 0x0000842052057836 */ /* 0x000fe20000000000 */
[----:B------:R-:W-:Y:S01]  /*1cb0*/  UIADD3 UR4, UPT, UPT, -UR4, URZ, URZ ;  /* 0x000000ff04047290 */ /* 0x000fe2000fffe1ff */
[----:B------:R-:W-:Y:S01]  /*1cc0*/  SHF.R.U32.HI R81, RZ, 0x3, R4 ;  /* 0x00000003ff517819 */ /* 0x000fe20000011604 */
[----:B--2---:R-:W-:Y:S01]  /*1cd0*/  ULEA UR7, UR12, UR7, 0x18 ;  /* 0x000000070c077291 */ /* 0x004fe2000f8ec0ff */
[----:B------:R-:W-:Y:S01]  /*1ce0*/  LOP3.LUT R80, R3, 0x30, R80, 0x78, !PT ;  /* 0x0000003003507812 */ /* 0x000fe200078e7850 */
[----:B------:R-:W-:Y:S01]  /*1cf0*/  UIMAD UR10, UR10, UR4, UR19 ;  /* 0x000000040a0a72a4 */ /* 0x000fe2000f8e0213 */
[----:B------:R-:W-:Y:S01]  /*1d00*/  VIADD R3, R0, 0x400 ;  /* 0x0000040000037836 */ /* 0x000fe20000000000 */
[----:B------:R-:W-:Y:S01]  /*1d10*/  SHF.R.U32.HI R79, RZ, 0x3, R2 ;  /* 0x00000003ff4f7819 */ /* 0x000fe20000011602 */
[----:B------:R-:W-:Y:S01]  /*1d20*/  VIADD R0, R82, 0x8430 ;  /* 0x0000843052007836 */ /* 0x000fe20000000000 */
[----:B-----5:R-:W-:Y:S01]  /*1d30*/  UIMAD.WIDE.U32 UR8, UR10, UR8, URZ ;  /* 0x000000080a0872a5 */ /* 0x020fe2000f8e00ff */
[----:B------:R-:W-:Y:S01]  /*1d40*/  SHF.R.U32.HI R76, RZ, 0x3, R5 ;  /* 0x00000003ff4c7819 */ /* 0x000fe20000011605 */
[----:B-1----:R-:W-:Y:S01]  /*1d50*/  ULEA UR11, UR11, UR16, 0x18 ;  /* 0x000000100b0b7291 */ /* 0x002fe2000f8ec0ff */
[----:B------:R-:W-:Y:S01]  /*1d60*/  SHF.R.U32.HI R78, RZ, 0x3, R3 ;  /* 0x00000003ff4e7819 */ /* 0x000fe20000011603 */
[----:B------:R-:W1:Y:S01]  /*1d70*/  LDCU.64 UR4, c[0x0][0x6d8] ;  /* 0x0000db00ff0477ac */ /* 0x000e620008000a00 */
[----:B------:R-:W-:-:S02]  /*1d80*/  SHF.R.U32.HI R77, RZ, 0x3, R0 ;  /* 0x00000003ff4d7819 */ /* 0x000fc40000011600 */
[----:B------:R-:W-:Y:S01]  /*1d90*/  LOP3.LUT R78, R3, 0x30, R78, 0x78, !PT ;  /* 0x00000030034e7812 */ /* 0x000fe200078e784e */
[----:B------:R-:W-:Y:S01]  /*1da0*/  UIADD3 UR6, UPT, UPT, UR10, -UR9, URZ ;  /* 0x800000090a067290 */ /* 0x000fe2000fffe0ff */
[----:B------:R-:W-:Y:S01]  /*1db0*/  LOP3.LUT R77, R0, 0x70, R77, 0x78, !PT ;  /* 0x00000070004d7812 */ /* 0x000fe200078e784d */
[----:B------:R-:W-:Y:S01]  /*1dc0*/  VIADD R0, R82, 0x8410 ;  /* 0x0000841052007836 */ /* 0x000fe20000000000 */
[----:B------:R-:W-:Y:S01]  /*1dd0*/  LOP3.LUT R81, R4, 0x30, R81, 0x78, !PT ;  /* 0x0000003004517812 */ /* 0x000fe200078e7851 */
[----:B------:R-:W-:Y:S01]  /*1de0*/  USHF.R.U32.HI UR6, URZ, UR21, UR6 ;  /* 0x00000015ff067299 */ /* 0x000fe20008011606 */
[----:B------:R-:W-:Y:S01]  /*1df0*/  VIADD R82, R82, 0x8400 ;  /* 0x0000840052527836 */ /* 0x000fe20000000000 */
[----:B------:R-:W-:Y:S01]  /*1e00*/  LOP3.LUT R79, R2, 0x30, R79, 0x78, !PT ;  /* 0x00000030024f7812 */ /* 0x000fe200078e784f */
[----:B------:R-:W-:Y:S01]  /*1e10*/  UIADD3 UR12, UPT, UPT, UR11, 0x8400, URZ ;  /* 0x000084000b0c7890 */ /* 0x000fe2000fffe0ff */
[----:B------:R-:W-:Y:S01]  /*1e20*/  SHF.R.U32.HI R75, RZ, 0x3, R0 ;  /* 0x00000003ff4b7819 */ /* 0x000fe20000011600 */
[----:B------:R-:W-:Y:S01]  /*1e30*/  UIADD3 UR6, UPT, UPT, UR9, UR6, URZ ;  /* 0x0000000609067290 */ /* 0x000fe2000fffe0ff */
[----:B------:R-:W-:Y:S01]  /*1e40*/  SHF.R.U32.HI R3, RZ, 0x3, R82 ;  /* 0x00000003ff037819 */ /* 0x000fe20000011652 */
[----:B------:R-:W-:Y:S01]  /*1e50*/  UMOV UR16, URZ ;  /* 0x000000ff00107c82 */ /* 0x000fe20008000000 */
[----:B------:R-:W-:Y:S01]  /*1e60*/  LOP3.LUT R75, R0, 0x70, R75, 0x78, !PT ;  /* 0x00000070004b7812 */ /* 0x000fe200078e784b */
[----:B------:R-:W-:Y:S01]  /*1e70*/  USHF.R.U32.HI UR6, URZ, UR15, UR6 ;  /* 0x0000000fff067299 */ /* 0x000fe20008011606 */
[----:B------:R-:W-:Y:S01]  /*1e80*/  LOP3.LUT R76, R5, 0x70, R76, 0x78, !PT ;  /* 0x00000070054c7812 */ /* 0x000fe200078e784c */
[----:B------:R-:W-:Y:S01]  /*1e90*/  IMAD.MOV.U32 R0, RZ, RZ, RZ ;  /* 0x000000ffff007224 */ /* 0x000fe200078e00ff */
[----:B------:R-:W-:Y:S01]  /*1ea0*/  LOP3.LUT R74, R82, 0x70, R3, 0x78, !PT ;  /* 0x00000070524a7812 */ /* 0x000fe200078e7803 */
[----:B-1----:R-:W-:-:S04]  /*1eb0*/  UIMAD.WIDE.U32 UR8, UR6, UR5, URZ ;  /* 0x00000005060872a5 */ /* 0x002fc8000f8e00ff */
[----:B------:R-:W-:-:S04]  /*1ec0*/  UIADD3 UR5, UPT, UPT, UR6, -UR9, URZ ;  /* 0x8000000906057290 */ /* 0x000fc8000fffe0ff */
[----:B------:R-:W-:-:S03]  /*1ed0*/  USHF.R.U32.HI UR5, URZ, UR14, UR5 ;  /* 0x0000000eff057299 */ /* 0x000fc60008011605 */
[----:B------:R-:W1:Y:S01]  /*1ee0*/  LDCU UR8, c[0x0][0x374] ;  /* 0x00006e80ff0877ac */ /* 0x000e620008000800 */
[----:B------:R-:W-:-:S04]  /*1ef0*/  UIADD3 UR9, UPT, UPT, UR9, UR5, URZ ;  /* 0x0000000509097290 */ /* 0x000fc8000fffe0ff */
[----:B------:R-:W-:-:S03]  /*1f00*/  USHF.R.U32.HI UR9, URZ, UR13, UR9 ;  /* 0x0000000dff097299 */ /* 0x000fc60008011609 */
[----:B------:R-:W1:Y:S01]  /*1f10*/  LDCU UR5, c[0x0][0x370] ;  /* 0x00006e00ff0577ac */ /* 0x000e620008000800 */
[----:B------:R-:W-:Y:S01]  /*1f20*/  UIADD3 UR9, UPT, UPT, -UR9, URZ, URZ ;  /* 0x000000ff09097290 */ /* 0x000fe2000fffe1ff */
[----:B------:R-:W2:Y:S03]  /*1f30*/  LDCU UR18, c[0x0][0x378] ;  /* 0x00006f00ff1277ac */ /* 0x000ea60008000800 */
[----:B------:R-:W-:Y:S01]  /*1f40*/  UIMAD UR9, UR4, UR9, UR6 ;  /* 0x00000009040972a4 */ /* 0x000fe2000f8e0206 */
[----:B------:R-:W5:Y:S01]  /*1f50*/  LDCU UR4, c[0x0][0x6cc] ;  /* 0x0000d980ff0477ac */ /* 0x000f620008000800 */
[----:B------:R-:W-:Y:S02]  /*1f60*/  UIADD3 UR6, UPT, UPT, -UR6, URZ, URZ ;  /* 0x000000ff06067290 */ /* 0x000fe4000fffe1ff */
[----:B-1----:R-:W-:-:S04]  /*1f70*/  UIMAD UR5, UR8, UR5, URZ ;  /* 0x00000005080572a4 */ /* 0x002fc8000f8e02ff */
[----:B--2---:R-:W-:Y:S02]  /*1f80*/  UIMAD UR18, UR5, UR18, URZ ;  /* 0x00000012051272a4 */ /* 0x004fe4000f8e02ff */
[----:B----45:R-:W-:-:S12]  /*1f90*/  UIMAD UR10, UR4, UR6, UR10 ;  /* 0x00000006040a72a4 */ /* 0x030fd8000f8e020a */
.L_x_27:
[----:B------:R-:W-:Y:S01]  /*1fa0*/  SHF.L.U32 R4, R0, 0x1f, RZ ;  /* 0x0000001f00047819 */ /* 0x000fe200000006ff */
[----:B------:R-:W1:Y:S01]  /*1fb0*/  S2UR UR26, SR_CgaCtaId ;  /* 0x00000000001a79c3 */ /* 0x000e620000008800 */
[----:B------:R-:W-:Y:S02]  /*1fc0*/  UIADD3 UR34, UP1, UPT, UR24, 0x2c0, URZ ;  /* 0x000002c018227890 */ /* 0x000fe4000ff3e0ff */
[----:B------:R-:W-:Y:S01]  /*1fd0*/  UIADD3 UR32, UP0, UPT, UR24, 0x240, URZ ;  /* 0x0000024018207890 */ /* 0x000fe2000ff1e0ff */
[----:B------:R-:W-:Y:S01]  /*1fe0*/  UMOV UR4, 0x400 ;  /* 0x0000040000047882 */ /* 0x000fe20000000000 */
[----:B------:R-:W-:Y:S01]  /*1ff0*/  USHF.L.U32 UR5, UR9, 0x7, URZ ;  /* 0x0000000709057899 */ /* 0x000fe200080006ff */
[----:B------:R-:W2:Y:S01]  /*2000*/  SYNCS.PHASECHK.TRANS64.TRYWAIT P0, [UR11+0x20], R4 ;  /* 0x00002004ff0075a7 */ /* 0x000ea2000800110b */
[----:B------:R-:W-:Y:S01]  /*2010*/  USHF.L.U32 UR30, UR16, 0x3, URZ ;  /* 0x00000003101e7899 */ /* 0x000fe200080006ff */
[----:B------:R-:W4:Y:S01]  /*2020*/  LDCU UR27, c[0x0][0x6e4] ;  /* 0x0000dc80ff1b77ac */ /* 0x000f220008000800 */
[----:B------:R-:W-:-:S02]  /*2030*/  USHF.L.U32 UR10, UR10, 0x7, URZ ;  /* 0x000000070a0a7899 */ /* 0x000fc400080006ff */
[----:B------:R-:W-:Y:S02]  /*2040*/  USHF.L.U32 UR9, UR9, 0x8, URZ ;  /* 0x0000000809097899 */ /* 0x000fe400080006ff */
[----:B------:R-:W-:Y:S02]  /*2050*/  UIADD3.X UR35, UPT, UPT, URZ, UR25, URZ, UP1, !UPT ;  /* 0x00000019ff237290 */ /* 0x000fe40008ffe4ff */
[----:B------:R-:W-:Y:S02]  /*2060*/  UIADD3.X UR33, UPT, UPT, URZ, UR25, URZ, UP0, !UPT ;  /* 0x00000019ff217290 */ /* 0x000fe400087fe4ff */
[----:B-1----:R-:W-:Y:S01]  /*2070*/  ULEA UR26, UR26, UR4, 0x18 ;  /* 0x000000041a1a7291 */ /* 0x002fe2000f8ec0ff */
[----:B--2-4-:R-:W-:Y:S11]  /*2080*/  @!P0 BRA `(.L_x_23) ;  /* 0x0000001c00108947 */ /* 0x014ff60003800000 */
.L_x_41:
[----:B------:R-:W-:Y:S01]  /*2090*/  UMOV UR29, URZ ;  /* 0x000000ff001d7c82 */ /* 0x000fe20008000000 */
[----:B------:R-:W-:Y:S01]  /*20a0*/  UMOV UR28, UR17 ;  /* 0x00000011001c7c82 */ /* 0x000fe20008000000 */
[----:B------:R-:W-:-:S05]  /*20b0*/  UMOV UR8, UR12 ;  /* 0x0000000c00087c82 */ /* 0x000fca0008000000 */
.L_x_26:
[----:B------:R-:W2:Y:S01]  /*20c0*/  LDTM.x32 R36, tmem[UR28] ;  /* 0x0000001c002479ee */ /* 0x000ea200082c0000 */
[----:B-1----:R-:W1:Y:S01]  /*20d0*/  LDTM.x32 R4, tmem[UR28+0x20] ;  /* 0x0000201c000479ee */ /* 0x002e6200082c0000 */
[----:B------:R-:W-:-:S04]  /*20e0*/  USHF.R.S32.HI UR4, URZ, 0x1f, UR30 ;  /* 0x0000001fff047899 */ /* 0x000fc8000801141e */
[----:B------:R-:W-:-:S04]  /*20f0*/  ULEA.HI UR4, UR4, UR30, URZ, 0x2 ;  /* 0x0000001e04047291 */ /* 0x000fc8000f8f10ff */
[----:B------:R-:W-:-:S04]  /*2100*/  ULOP3.LUT UR4, UR4, 0xfffffffc, URZ, 0xc0, !UPT ;  /* 0xfffffffc04047892 */ /* 0x000fc8000f8ec0ff */
[----:B------:R-:W-:-:S06]  /*2110*/  UIADD3 UR4, UPT, UPT, -UR4, UR30, URZ ;  /* 0x0000001e04047290 */ /* 0x000fcc000fffe1ff */
[----:B------:R-:W-:Y:S01]  /*2120*/  MOV R83, UR4 ;  /* 0x0000000400537c02 */ /* 0x000fe20008000f00 */
[----:B--2---:R-:W-:Y:S01]  /*2130*/  FMUL R69, R37, UR27 ;  /* 0x0000001b25457c20 */ /* 0x004fe20008400000 */
[----:B-1----:R-:W-:Y:S01]  /*2140*/  FMUL R73, R7, UR27 ;  /* 0x0000001b07497c20 */ /* 0x002fe20008400000 */
[----:B------:R-:W-:Y:S01]  /*2150*/  FMUL R72, R6, UR27 ;  /* 0x0000001b06487c20 */ /* 0x000fe20008400000 */
[----:B------:R-:W-:Y:S01]  /*2160*/  FMUL R3, R5, UR27 ;  /* 0x0000001b05037c20 */ /* 0x000fe20008400000 */
[----:B------:R-:W-:Y:S01]  /*2170*/  FMUL R2, R4, UR27 ;  /* 0x0000001b04027c20 */ /* 0x000fe20008400000 */
[----:B------:R-:W-:Y:S01]  /*2180*/  FMUL R68, R36, UR27 ;  /* 0x0000001b24447c20 */ /* 0x000fe20008400000 */
[----:B------:R-:W-:Y:S01]  /*2190*/  FMUL2 R84, R72.F32x2.HI_LO, -1.4426950216293334961 ;  /* 0xbfb8aa3b4854784a */ /* 0x000fe20001000000 */
[----:B------:R-:W-:Y:S01]  /*21a0*/  LEA R86, R83, R74, 0xe ;  /* 0x0000004a53567211 */ /* 0x000fe200078e70ff */
[----:B------:R-:W-:Y:S01]  /*21b0*/  FMUL R71, R39, UR27 ;  /* 0x0000001b27477c20 */ /* 0x000fe20008400000 */
[----:B------:R-:W-:Y:S01]  /*21c0*/  FMUL R70, R38, UR27 ;  /* 0x0000001b26467c20 */ /* 0x000fe20008400000 */
[----:B------:R-:W1:Y:S01]  /*21d0*/  MUFU.EX2 R94, R84 ;  /* 0x00000054005e7308 */ /* 0x000e620000000800 */
[----:B------:R-:W-:Y:S01]  /*21e0*/  FMUL R41, R41, UR27 ;  /* 0x0000001b29297c20 */ /* 0x000fe20008400000 */
[----:B------:R-:W-:Y:S01]  /*21f0*/  FMUL R40, R40, UR27 ;  /* 0x0000001b28287c20 */ /* 0x000fe20008400000 */
[----:B------:R-:W-:Y:S01]  /*2200*/  FMUL R43, R43, UR27 ;  /* 0x0000001b2b2b7c20 */ /* 0x000fe20008400000 */
[----:B------:R-:W-:Y:S01]  /*2210*/  FMUL R42, R42, UR27 ;  /* 0x0000001b2a2a7c20 */ /* 0x000fe20008400000 */
[----:B------:R-:W-:Y:S01]  /*2220*/  FMUL2 R4, R2.F32x2.HI_LO, -1.4426950216293334961 ;  /* 0xbfb8aa3b0204784a */ /* 0x000fe20001000000 */
[----:B------:R-:W-:Y:S01]  /*2230*/  F2FP.BF16.F32.PACK_AB R37, R71, R70 ;  /* 0x000000464725723e */ /* 0x000fe200000010ff */
[----:B------:R-:W-:Y:S01]  /*2240*/  FMUL R45, R45, UR27 ;  /* 0x0000001b2d2d7c20 */ /* 0x000fe20008400000 */
[----:B------:R-:W2:Y:S01]  /*2250*/  MUFU.EX2 R97, R85 ;  /* 0x0000005500617308 */ /* 0x000ea20000000800 */
[----:B------:R-:W-:Y:S01]  /*2260*/  FMUL R44, R44, UR27 ;  /* 0x0000001b2c2c7c20 */ /* 0x000fe20008400000 */
[----:B------:R-:W-:Y:S01]  /*2270*/  FMUL R47, R47, UR27 ;  /* 0x0000001b2f2f7c20 */ /* 0x000fe20008400000 */
[----:B------:R-:W-:Y:S01]  /*2280*/  FMUL R49, R49, UR27 ;  /* 0x0000001b31317c20 */ /* 0x000fe20008400000 */
[----:B------:R-:W-:Y:S01]  /*2290*/  FMUL R51, R51, UR27 ;  /* 0x0000001b33337c20 */ /* 0x000fe20008400000 */
[----:B------:R-:W-:Y:S01]  /*22a0*/  FMUL R50, R50, UR27 ;  /* 0x0000001b32327c20 */ /* 0x000fe20008400000 */
[----:B------:R-:W-:Y:S01]  /*22b0*/  FMUL R48, R48, UR27 ;  /* 0x0000001b30307c20 */ /* 0x000fe20008400000 */
[----:B------:R-:W-:Y:S01]  /*22c0*/  FMUL R46, R46, UR27 ;  /* 0x0000001b2e2e7c20 */ /* 0x000fe20008400000 */
[----:B------:R4:W-:Y:S01]  /*22d0*/  MUFU.EX2 R91, R4 ;  /* 0x00000004005b7308 */ /* 0x0009e20000000800 */
[----:B------:R-:W-:Y:S01]  /*22e0*/  F2FP.BF16.F32.PACK_AB R39, R43, R42 ;  /* 0x0000002a2b27723e */ /* 0x000fe200000010ff */
[----:B------:R-:W-:Y:S01]  /*22f0*/  FMUL R11, R11, UR27 ;  /* 0x0000001b0b0b7c20 */ /* 0x000fe20008400000 */
[----:B------:R-:W-:Y:S01]  /*2300*/  F2FP.BF16.F32.PACK_AB R38, R41, R40 ;  /* 0x000000282926723e */ /* 0x000fe200000010ff */
[----:B------:R-:W-:Y:S01]  /*2310*/  FMUL R10, R10, UR27 ;  /* 0x0000001b0a0a7c20 */ /* 0x000fe20008400000 */
[----:B------:R-:W-:Y:S01]  /*2320*/  F2FP.BF16.F32.PACK_AB R36, R69, R68 ;  /* 0x000000444524723e */ /* 0x000fe200000010ff */
[----:B------:R-:W-:Y:S01]  /*2330*/  FMUL R53, R53, UR27 ;  /* 0x0000001b35357c20 */ /* 0x000fe20008400000 */
[----:B------:R-:W-:Y:S01]  /*2340*/  F2FP.BF16.F32.PACK_AB R7, R51, R50 ;  /* 0x000000323307723e */ /* 0x000fe200000010ff */
[----:B------:R5:W3:Y:S01]  /*2350*/  MUFU.EX2 R90, R5 ;  /* 0x00000005005a7308 */ /* 0x000ae20000000800 */
[----:B------:R-:W-:Y:S01]  /*2360*/  F2FP.BF16.F32.PACK_AB R6, R49, R48 ;  /* 0x000000303106723e */ /* 0x000fe200000010ff */
[----:B------:R-:W-:Y:S01]  /*2370*/  FMUL R52, R52, UR27 ;  /* 0x0000001b34347c20 */ /* 0x000fe20008400000 */
[----:B------:R-:W-:Y:S01]  /*2380*/  LEA R87, R83, R75, 0xe ;  /* 0x0000004b53577211 */ /* 0x000fe200078e70ff */
[----:B------:R-:W-:Y:S01]  /*2390*/  FMUL R55, R55, UR27 ;  /* 0x0000001b37377c20 */ /* 0x000fe20008400000 */
[----:B------:R-:W-:Y:S01]  /*23a0*/  FMUL R54, R54, UR27 ;  /* 0x0000001b36367c20 */ /* 0x000fe20008400000 */
[----:B------:R-:W-:Y:S01]  /*23b0*/  FMUL R57, R57, UR27 ;  /* 0x0000001b39397c20 */ /* 0x000fe20008400000 */
[----:B------:R-:W-:Y:S01]  /*23c0*/  FMUL R56, R56, UR27 ;  /* 0x0000001b38387c20 */ /* 0x000fe20008400000 */
[----:B------:R-:W-:Y:S01]  /*23d0*/  FMUL R59, R59, UR27 ;  /* 0x0000001b3b3b7c20 */ /* 0x000fe20008400000 */
[----:B----4-:R-:W-:Y:S01]  /*23e0*/  F2FP.BF16.F32.PACK_AB R4, R45, R44 ;  /* 0x0000002c2d04723e */ /* 0x010fe200000010ff */
[----:B------:R-:W-:Y:S01]  /*23f0*/  FMUL R58, R58, UR27 ;  /* 0x0000001b3a3a7c20 */ /* 0x000fe20008400000 */
[----:B------:R4:W-:Y:S01]  /*2400*/  STS.128 [R86], R36 ;  /* 0x0000002456007388 */ /* 0x0009e20000000c00 */
[----:B------:R-:W-:Y:S01]  /*2410*/  FMUL2 R88, R10.F32x2.HI_LO, -1.4426950216293334961 ;  /* 0xbfb8aa3b0a58784a */ /* 0x000fe20001000000 */
[----:B------:R-:W-:Y:S01]  /*2420*/  LEA R92, R83, R77, 0xe ;  /* 0x0000004d535c7211 */ /* 0x000fe200078e70ff */
[----:B------:R-:W-:Y:S01]  /*2430*/  FMUL R61, R61, UR27 ;  /* 0x0000001b3d3d7c20 */ /* 0x000fe20008400000 */
[----:B------:R-:W-:Y:S01]  /*2440*/  FMUL R63, R63, UR27 ;  /* 0x0000001b3f3f7c20 */ /* 0x000fe20008400000 */
[----:B------:R-:W-:Y:S01]  /*2450*/  FMUL R62, R62, UR27 ;  /* 0x0000001b3e3e7c20 */ /* 0x000fe20008400000 */
[----:B-----5:R-:W-:Y:S01]  /*2460*/  F2FP.BF16.F32.PACK_AB R5, R47, R46 ;  /* 0x0000002e2f05723e */ /* 0x020fe200000010ff */
[----:B------:R-:W-:Y:S01]  /*2470*/  FMUL R65, R65, UR27 ;  /* 0x0000001b41417c20 */ /* 0x000fe20008400000 */
[----:B------:R-:W-:Y:S01]  /*2480*/  FMUL R67, R67, UR27 ;  /* 0x0000001b43437c20 */ /* 0x000fe20008400000 */
[----:B------:R-:W-:Y:S01]  /*2490*/  FMUL R9, R9, UR27 ;  /* 0x0000001b09097c20 */ /* 0x000fe20008400000 */
[----:B------:R-:W-:Y:S01]  /*24a0*/  FMUL R8, R8, UR27 ;  /* 0x0000001b08087c20 */ /* 0x000fe20008400000 */
[----:B------:R5:W-:Y:S01]  /*24b0*/  STS.128 [R87], R4 ;  /* 0x0000000457007388 */ /* 0x000be20000000c00 */
[----:B------:R-:W-:Y:S01]  /*24c0*/  FMUL R66, R66, UR27 ;  /* 0x0000001b42427c20 */ /* 0x000fe20008400000 */
[----:B------:R-:W-:Y:S01]  /*24d0*/  FMUL R64, R64, UR27 ;  /* 0x0000001b40407c20 */ /* 0x000fe20008400000 */
[----:B------:R-:W-:Y:S01]  /*24e0*/  FMUL R60, R60, UR27 ;  /* 0x0000001b3c3c7c20 */ /* 0x000fe20008400000 */
[----:B------:R-:W4:Y:S01]  /*24f0*/  MUFU.EX2 R99, R88 ;  /* 0x0000005800637308 */ /* 0x000f220000000800 */
[----:B-1----:R-:W-:Y:S01]  /*2500*/  FADD R94, R94, 1 ;  /* 0x3f8000005e5e7421 */ /* 0x002fe20000000000 */
[----:B--2---:R-:W-:Y:S01]  /*2510*/  FADD R97, R97, 1 ;  /* 0x3f80000061617421 */ /* 0x004fe20000000000 */
[----:B------:R-:W-:-:S02]  /*2520*/  FMUL2 R84, R8.F32x2.HI_LO, -1.4426950216293334961 ;  /* 0xbfb8aa3b0854784a */ /* 0x000fc40001000000 */
[----:B------:R-:W-:Y:S01]  /*2530*/  FMUL R19, R19, UR27 ;  /* 0x0000001b13137c20 */ /* 0x000fe20008400000 */
[----:B------:R-:W-:Y:S01]  /*2540*/  FMUL R18, R18, UR27 ;  /* 0x0000001b12127c20 */ /* 0x000fe20008400000 */
[----:B---3--:R-:W-:Y:S01]  /*2550*/  FADD R90, R90, 1 ;  /* 0x3f8000005a5a7421 */ /* 0x008fe20000000000 */
[----:B------:R-:W1:Y:S01]  /*2560*/  MUFU.EX2 R98, R89 ;  /* 0x0000005900627308 */ /* 0x000e620000000800 */
[----:B------:R-:W-:Y:S01]  /*2570*/  FMUL R23, R23, UR27 ;  /* 0x0000001b17177c20 */ /* 0x000fe20008400000 */
[----:B------:R-:W-:Y:S01]  /*2580*/  FMUL R22, R22, UR27 ;  /* 0x0000001b16167c20 */ /* 0x000fe20008400000 */
[----:B------:R-:W-:Y:S01]  /*2590*/  FMUL R21, R21, UR27 ;  /* 0x0000001b15157c20 */ /* 0x000fe20008400000 */
[----:B------:R-:W-:Y:S01]  /*25a0*/  FMUL R20, R20, UR27 ;  /* 0x0000001b14147c20 */ /* 0x000fe20008400000 */
[----:B------:R-:W-:Y:S01]  /*25b0*/  FMUL R29, R29, UR27 ;  /* 0x0000001b1d1d7c20 */ /* 0x000fe20008400000 */
[----:B------:R-:W-:Y:S01]  /*25c0*/  FMUL R28, R28, UR27 ;  /* 0x0000001b1c1c7c20 */ /* 0x000fe20008400000 */
[----:B------:R-:W-:Y:S01]  /*25d0*/  FMUL R31, R31, UR27 ;  /* 0x0000001b1f1f7c20 */ /* 0x000fe20008400000 */
[----:B----4-:R-:W-:Y:S01]  /*25e0*/  LEA R86, R83, R76, 0xe ;  /* 0x0000004c53567211 */ /* 0x010fe200078e70ff */
[----:B------:R-:W-:Y:S01]  /*25f0*/  MUFU.EX2 R84, R84 ;  /* 0x0000005400547308 */ /* 0x000fe20000000800 */
[----:B------:R-:W-:Y:S01]  /*2600*/  F2FP.BF16.F32.PACK_AB R39, R67, R66 ;  /* 0x000000424327723e */ /* 0x000fe200000010ff */
[----:B------:R-:W-:Y:S01]  /*2610*/  FADD R99, R99, 1 ;  /* 0x3f80000063637421 */ /* 0x000fe20000000000 */
[----:B------:R-:W-:Y:S01]  /*2620*/  F2FP.BF16.F32.PACK_AB R38, R65, R64 ;  /* 0x000000404126723e */ /* 0x000fe200000010ff */
[----:B------:R-:W-:Y:S01]  /*2630*/  FMUL R30, R30, UR27 ;  /* 0x0000001b1e1e7c20 */ /* 0x000fe20008400000 */
[----:B------:R-:W-:Y:S01]  /*2640*/  F2FP.BF16.F32.PACK_AB R37, R63, R62 ;  /* 0x0000003e3f25723e */ /* 0x000fe200000010ff */
[----:B------:R-:W-:Y:S01]  /*2650*/  FMUL R33, R33, UR27 ;  /* 0x0000001b21217c20 */ /* 0x000fe20008400000 */
[----:B------:R-:W-:Y:S01]  /*2660*/  F2FP.BF16.F32.PACK_AB R36, R61, R60 ;  /* 0x0000003c3d24723e */ /* 0x000fe200000010ff */
[----:B------:R-:W-:Y:S01]  /*2670*/  MUFU.EX2 R85, R85 ;  /* 0x0000005500557308 */ /* 0x000fe20000000800 */
[----:B-1----:R-:W-:Y:S01]  /*2680*/  FADD R98, R98, 1 ;  /* 0x3f80000062627421 */ /* 0x002fe20000000000 */
[----:B-----5:R-:W-:Y:S01]  /*2690*/  F2FP.BF16.F32.PACK_AB R7, R59, R58 ;  /* 0x0000003a3b07723e */ /* 0x020fe200000010ff */
[----:B------:R-:W-:Y:S01]  /*26a0*/  FMUL R32, R32, UR27 ;  /* 0x0000001b20207c20 */ /* 0x000fe20008400000 */
[----:B------:R-:W-:Y:S01]  /*26b0*/  F2FP.BF16.F32.PACK_AB R6, R57, R56 ;  /* 0x000000383906723e */ /* 0x000fe200000010ff */
[----:B------:R-:W-:Y:S01]  /*26c0*/  FMUL R35, R35, UR27 ;  /* 0x0000001b23237c20 */ /* 0x000fe20008400000 */
[----:B------:R-:W-:Y:S01]  /*26d0*/  F2FP.BF16.F32.PACK_AB R5, R55, R54 ;  /* 0x000000363705723e */ /* 0x000fe200000010ff */
[----:B------:R-:W-:Y:S01]  /*26e0*/  FMUL R34, R34, UR27 ;  /* 0x0000001b22227c20 */ /* 0x000fe20008400000 */
[----:B------:R-:W-:-:S05]  /*26f0*/  F2FP.BF16.F32.PACK_AB R4, R53, R52 ;  /* 0x000000343504723e */ /* 0x000fca00000010ff */
[----:B------:R1:W-:Y:S04]  /*2700*/  STS.128 [R86], R4 ;  /* 0x0000000456007388 */ /* 0x0003e80000000c00 */
[----:B------:R2:W-:Y:S01]  /*2710*/  STS.128 [R92], R36 ;  /* 0x000000245c007388 */ /* 0x0005e20000000c00 */
[----:B-1----:R-:W-:Y:S01]  /*2720*/  FMUL R5, R13, UR27 ;  /* 0x0000001b0d057c20 */ /* 0x002fe20008400000 */
[----:B------:R-:W-:Y:S01]  /*2730*/  FMUL R4, R12, UR27 ;  /* 0x0000001b0c047c20 */ /* 0x000fe20008400000 */
[----:B------:R-:W-:Y:S01]  /*2740*/  FMUL R13, R17, UR27 ;  /* 0x0000001b110d7c20 */ /* 0x000fe20008400000 */
[----:B------:R-:W-:Y:S01]  /*2750*/  FMUL R12, R16, UR27 ;  /* 0x0000001b100c7c20 */ /* 0x000fe20008400000 */
[----:B------:R-:W-:Y:S01]  /*2760*/  FMUL R7, R15, UR27 ;  /* 0x0000001b0f077c20 */ /* 0x000fe20008400000 */
[----:B------:R-:W-:Y:S01]  /*2770*/  FMUL R6, R14, UR27 ;  /* 0x0000001b0e067c20 */ /* 0x000fe20008400000 */
[----:B------:R-:W-:Y:S01]  /*2780*/  MUFU.RCP R16, R94 ;  /* 0x0000005e00107308 */ /* 0x000fe20000001000 */
[----:B------:R-:W-:-:S02]  /*2790*/  FMUL2 R86, R4.F32x2.HI_LO, -1.4426950216293334961 ;  /* 0xbfb8aa3b0456784a */ /* 0x000fc40001000000 */
[----:B--2---:R-:W-:Y:S02]  /*27a0*/  FMUL2 R38, R6.F32x2.HI_LO, -1.4426950216293334961 ;  /* 0xbfb8aa3b0626784a */ /* 0x004fe40001000000 */
[----:B------:R-:W-:Y:S02]  /*27b0*/  FMUL2 R36, R12.F32x2.HI_LO, -1.4426950216293334961 ;  /* 0xbfb8aa3b0c24784a */ /* 0x000fe40001000000 */
[----:B------:R-:W-:Y:S01]  /*27c0*/  FADD R14, R91, 1 ;  /* 0x3f8000005b0e7421 */ /* 0x000fe20000000000 */
[----:B------:R-:W1:Y:S08]  /*27d0*/  MUFU.RCP R17, R97 ;  /* 0x0000006100117308 */ /* 0x000e700000001000 */
[----:B------:R-:W-:Y:S08]  /*27e0*/  MUFU.EX2 R93, R38 ;  /* 0x00000026005d7308 */ /* 0x000ff00000000800 */
[----:B------:R2:W-:Y:S01]  /*27f0*/  MUFU.EX2 R92, R39 ;  /* 0x00000027005c7308 */ /* 0x0005e20000000800 */
[----:B-1----:R-:W-:-:S04]  /*2800*/  FMUL2 R16, R16.F32x2.HI_LO, R72.F32x2.HI_LO ;  /* 0x000000481010724a */ /* 0x002fc80000000000 */
[----:B------:R-:W-:Y:S02]  /*2810*/  FMUL2 R16, R16.F32x2.HI_LO, R70.F32x2.HI_LO ;  /* 0x000000461010724a */ /* 0x000fe40000000000 */
[----:B------:R-:W-:Y:S01]  /*2820*/  FADD R70, R85, 1 ;  /* 0x3f80000055467421 */ /* 0x000fe20000000000 */
[----:B------:R-:W-:Y:S08]  /*2830*/  MUFU.EX2 R95, R87 ;  /* 0x00000057005f7308 */ /* 0x000ff00000000800 */
[----:B------:R1:W-:Y:S01]  /*2840*/  MUFU.EX2 R87, R36 ;  /* 0x0000002400577308 */ /* 0x0003e20000000800 */
[----:B--2---:R-:W-:-:S07]  /*2850*/  FMUL2 R38, R18.F32x2.HI_LO, -1.4426950216293334961 ;  /* 0xbfb8aa3b1226784a */ /* 0x004fce0001000000 */
[----:B------:R-:W2:Y:S08]  /*2860*/  MUFU.EX2 R88, R38 ;  /* 0x0000002600587308 */ /* 0x000eb00000000800 */
[----:B------:R-:W3:Y:S01]  /*2870*/  MUFU.EX2 R94, R39 ;  /* 0x00000027005e7308 */ /* 0x000ee20000000800 */
[----:B-1----:R-:W-:-:S07]  /*2880*/  FADD R36, R84, 1 ;  /* 0x3f80000054247421 */ /* 0x002fce0000000000 */
[----:B------:R-:W-:Y:S01]  /*2890*/  MUFU.RCP R38, R99 ;  /* 0x0000006300267308 */ /* 0x000fe20000001000 */
[----:B--2---:R-:W-:-:S07]  /*28a0*/  FADD R88, R88, 1 ;  /* 0x3f80000058587421 */ /* 0x004fce0000000000 */
[----:B------:R-:W1:Y:S01]  /*28b0*/  MUFU.RCP R39, R98 ;  /* 0x0000006200277308 */ /* 0x000e620000001000 */
[----:B---3--:R-:W-:-:S07]  /*28c0*/  FADD R94, R94, 1 ;  /* 0x3f8000005e5e7421 */ /* 0x008fce0000000000 */
[----:B------:R-:W2:Y:S08]  /*28d0*/  MUFU.EX2 R96, R86 ;  /* 0x0000005600607308 */ /* 0x000eb00000000800 */
[----:B------:R-:W3:Y:S01]  /*28e0*/  MUFU.EX2 R89, R37 ;  /* 0x0000002500597308 */ /* 0x000ee20000000800 */
[----:B-1----:R-:W-:Y:S01]  /*28f0*/  FMUL2 R38, R38.F32x2.HI_LO, R10.F32x2.HI_LO ;  /* 0x0000000a2626724a */ /* 0x002fe20000000000 */
[----:B------:R-:W-:-:S02]  /*2900*/  F2FP.BF16.F32.PACK_AB R11, R11, R10 ;  /* 0x0000000a0b0b723e */ /* 0x000fc400000010ff */
[----:B------:R-:W-:Y:S01]  /*2910*/  F2FP.BF16.F32.PACK_AB R10, R9, R8 ;  /* 0x00000008090a723e */ /* 0x000fe200000010ff */
[----:B------:R-:W-:-:S03]  /*2920*/  FMUL2 R38, R38.F32x2.HI_LO, R42.F32x2.HI_LO ;  /* 0x0000002a2626724a */ /* 0x000fc60000000000 */
[----:B------:R-:W-:Y:S01]  /*2930*/  MUFU.RCP R36, R36 ;  /* 0x0000002400247308 */ /* 0x000fe20000001000 */
[----:B--2---:R-:W-:Y:S01]  /*2940*/  FADD R42, R96, 1 ;  /* 0x3f800000602a7421 */ /* 0x004fe20000000000 */
[----:B------:R-:W-:Y:S01]  /*2950*/  FADD R96, R95, 1 ;  /* 0x3f8000005f607421 */ /* 0x000fe20000000000 */
[----:B------:R-:W-:Y:S01]  /*2960*/  FADD R95, R93, 1 ;  /* 0x3f8000005d5f7421 */ /* 0x000fe20000000000 */
[----:B------:R-:W-:-:S04]  /*2970*/  FADD R93, R92, 1 ;  /* 0x3f8000005c5d7421 */ /* 0x000fc80000000000 */
[----:B------:R-:W1:Y:S01]  /*2980*/  MUFU.RCP R37, R70 ;  /* 0x0000004600257308 */ /* 0x000e620000001000 */
[----:B---3--:R-:W-:-:S07]  /*2990*/  FADD R89, R89, 1 ;  /* 0x3f80000059597421 */ /* 0x008fce0000000000 */
[----:B------:R-:W-:Y:S08]  /*29a0*/  MUFU.RCP R42, R42 ;  /* 0x0000002a002a7308 */ /* 0x000ff00000001000 */
[----:B------:R-:W2:Y:S01]  /*29b0*/  MUFU.RCP R43, R96 ;  /* 0x00000060002b7308 */ /* 0x000ea20000001000 */
[----:B-1----:R-:W-:Y:S02]  /*29c0*/  FMUL2 R36, R36.F32x2.HI_LO, R8.F32x2.HI_LO ;  /* 0x000000082424724a */ /* 0x002fe40000000000 */
[----:B------:R-:W-:-:S02]  /*29d0*/  FMUL2 R70, R22.F32x2.HI_LO, -1.4426950216293334961 ;  /* 0xbfb8aa3b1646784a */ /* 0x000fc40001000000 */
[----:B------:R-:W-:Y:S02]  /*29e0*/  FMUL2 R36, R36.F32x2.HI_LO, R40.F32x2.HI_LO ;  /* 0x000000282424724a */ /* 0x000fe40000000000 */
[----:B------:R-:W-:Y:S01]  /*29f0*/  FMUL R41, R25, UR27 ;  /* 0x0000001b19297c20 */ /* 0x000fe20008400000 */
[----:B------:R-:W-:Y:S01]  /*2a00*/  MUFU.RCP R14, R14 ;  /* 0x0000000e000e7308 */ /* 0x000fe20000001000 */
[----:B------:R-:W-:Y:S01]  /*2a10*/  FMUL R40, R24, UR27 ;  /* 0x0000001b18287c20 */ /* 0x000fe20008400000 */
[----:B------:R-:W-:-:S06]  /*2a20*/  FMUL2 R8, R34.F32x2.HI_LO, -1.4426950216293334961 ;  /* 0xbfb8aa3b2208784a */ /* 0x000fcc0001000000 */
[----:B------:R-:W1:Y:S01]  /*2a30*/  MUFU.RCP R15, R90 ;  /* 0x0000005a000f7308 */ /* 0x000e620000001000 */
[----:B--2---:R-:W-:-:S04]  /*2a40*/  FMUL2 R42, R42.F32x2.HI_LO, R4.F32x2.HI_LO ;  /* 0x000000042a2a724a */ /* 0x004fc80000000000 */
[----:B------:R-:W-:Y:S02]  /*2a50*/  FMUL2 R42, R42.F32x2.HI_LO, R44.F32x2.HI_LO ;  /* 0x0000002c2a2a724a */ /* 0x000fe40000000000 */
[----:B------:R-:W-:Y:S01]  /*2a60*/  FMUL R44, R26, UR27 ;  /* 0x0000001b1a2c7c20 */ /* 0x000fe20008400000 */
[----:B------:R-:W-:Y:S01]  /*2a70*/  MUFU.RCP R24, R95 ;  /* 0x0000005f00187308 */ /* 0x000fe20000001000 */
[----:B------:R-:W-:Y:S01]  /*2a80*/  FADD R26, R87, 1 ;  /* 0x3f800000571a7421 */ /* 0x000fe20000000000 */
[----:B------:R-:W-:-:S06]  /*2a90*/  FMUL R45, R27, UR27 ;  /* 0x0000001b1b2d7c20 */ /* 0x000fcc0008400000 */
[----:B------:R-:W2:Y:S01]  /*2aa0*/  MUFU.RCP R25, R93 ;  /* 0x0000005d00197308 */ /* 0x000ea20000001000 */
[----:B-1----:R-:W-:-:S04]  /*2ab0*/  FMUL2 R14, R14.F32x2.HI_LO, R2.F32x2.HI_LO ;  /* 0x000000020e0e724a */ /* 0x002fc80000000000 */
[----:B------:R-:W-:Y:S02]  /*2ac0*/  FMUL2 R14, R14.F32x2.HI_LO, R68.F32x2.HI_LO ;  /* 0x000000440e0e724a */ /* 0x000fe40000000000 */
[----:B------:R-:W-:Y:S01]  /*2ad0*/  FMUL2 R68, R20.F32x2.HI_LO, -1.4426950216293334961 ;  /* 0xbfb8aa3b1444784a */ /* 0x000fe20001000000 */
[----:B------:R-:W1:Y:S08]  /*2ae0*/  MUFU.EX2 R86, R70 ;  /* 0x0000004600567308 */ /* 0x000e700000000800 */
[----:B------:R3:W4:Y:S01]  /*2af0*/  MUFU.EX2 R90, R71 ;  /* 0x00000047005a7308 */ /* 0x0007220000000800 */
[----:B--2---:R-:W-:-:S04]  /*2b00*/  FMUL2 R24, R24.F32x2.HI_LO, R6.F32x2.HI_LO ;  /* 0x000000061818724a */ /* 0x004fc80000000000 */
[----:B------:R-:W-:-:S03]  /*2b10*/  FMUL2 R46, R24.F32x2.HI_LO, R46.F32x2.HI_LO ;  /* 0x0000002e182e724a */ /* 0x000fc60000000000 */
[----:B------:R-:W-:Y:S01]  /*2b20*/  MUFU.RCP R26, R26 ;  /* 0x0000001a001a7308 */ /* 0x000fe20000001000 */
[----:B-1----:R-:W-:-:S07]  /*2b30*/  FADD R86, R86, 1 ;  /* 0x3f80000056567421 */ /* 0x002fce0000000000 */
[----:B------:R-:W1:Y:S01]  /*2b40*/  MUFU.RCP R27, R89 ;  /* 0x00000059001b7308 */ /* 0x000e620000001000 */
[----:B---3--:R-:W-:Y:S02]  /*2b50*/  FMUL2 R70, R44.F32x2.HI_LO, -1.4426950216293334961 ;  /* 0xbfb8aa3b2c46784a */ /* 0x008fe40001000000 */
[----:B----4-:R-:W-:-:S05]  /*2b60*/  FADD R87, R90, 1 ;  /* 0x3f8000005a577421 */ /* 0x010fca0000000000 */
[----:B------:R-:W-:Y:S08]  /*2b70*/  MUFU.RCP R24, R88 ;  /* 0x0000005800187308 */ /* 0x000ff00000001000 */
[----:B------:R-:W2:Y:S01]  /*2b80*/  MUFU.RCP R25, R94 ;  /* 0x0000005e00197308 */ /* 0x000ea20000001000 */
[----:B-1----:R-:W-:-:S04]  /*2b90*/  FMUL2 R26, R26.F32x2.HI_LO, R12.F32x2.HI_LO ;  /* 0x0000000c1a1a724a */ /* 0x002fc80000000000 */
[----:B------:R-:W-:Y:S02]  /*2ba0*/  FMUL2 R48, R26.F32x2.HI_LO, R48.F32x2.HI_LO ;  /* 0x000000301a30724a */ /* 0x000fe40000000000 */
[----:B------:R-:W-:Y:S01]  /*2bb0*/  FMUL2 R26, R30.F32x2.HI_LO, -1.4426950216293334961 ;  /* 0xbfb8aa3b1e1a784a */ /* 0x000fe20001000000 */
[----:B------:R-:W1:Y:S08]  /*2bc0*/  MUFU.EX2 R84, R68 ;  /* 0x0000004400547308 */ /* 0x000e700000000800 */
[----:B------:R3:W4:Y:S01]  /*2bd0*/  MUFU.EX2 R85, R69 ;  /* 0x0000004500557308 */ /* 0x0007220000000800 */
[----:B--2---:R-:W-:-:S04]  /*2be0*/  FMUL2 R24, R24.F32x2.HI_LO, R18.F32x2.HI_LO ;  /* 0x000000121818724a */ /* 0x004fc80000000000 */
[----:B------:R-:W-:Y:S02]  /*2bf0*/  FMUL2 R50, R24.F32x2.HI_LO, R50.F32x2.HI_LO ;  /* 0x000000321832724a */ /* 0x000fe40000000000 */
[----:B------:R-:W-:Y:S01]  /*2c00*/  FMUL2 R24, R32.F32x2.HI_LO, -1.4426950216293334961 ;  /* 0xbfb8aa3b2018784a */ /* 0x000fe20001000000 */
[----:B------:R-:W2:Y:S01]  /*2c10*/  MUFU.EX2 R70, R70 ;  /* 0x0000004600467308 */ /* 0x000ea20000000800 */
[----:B-1----:R-:W-:-:S07]  /*2c20*/  FADD R88, R84, 1 ;  /* 0x3f80000054587421 */ /* 0x002fce0000000000 */
[----:B------:R-:W-:Y:S01]  /*2c30*/  MUFU.EX2 R71, R71 ;  /* 0x0000004700477308 */ /* 0x000fe20000000800 */
[----:B---3--:R-:W-:Y:S02]  /*2c40*/  FMUL2 R68, R40.F32x2.HI_LO, -1.4426950216293334961 ;  /* 0xbfb8aa3b2844784a */ /* 0x008fe40001000000 */
[----:B----4-:R-:W-:-:S05]  /*2c50*/  FADD R89, R85, 1 ;  /* 0x3f80000055597421 */ /* 0x010fca0000000000 */
[----:B------:R-:W1:Y:S01]  /*2c60*/  MUFU.EX2 R91, R68 ;  /* 0x00000044005b7308 */ /* 0x000e620000000800 */
[----:B--2---:R-:W-:-:S07]  /*2c70*/  FADD R90, R70, 1 ;  /* 0x3f800000465a7421 */ /* 0x004fce0000000000 */
[----:B------:R2:W3:Y:S08]  /*2c80*/  MUFU.EX2 R92, R69 ;  /* 0x00000045005c7308 */ /* 0x0004f00000000800 */
[----:B------:R-:W-:Y:S01]  /*2c90*/  MUFU.EX2 R27, R27 ;  /* 0x0000001b001b7308 */ /* 0x000fe20000000800 */
[----:B-1----:R-:W-:Y:S01]  /*2ca0*/  FADD R84, R91, 1 ;  /* 0x3f8000005b547421 */ /* 0x002fe20000000000 */
[----:B------:R-:W-:-:S06]  /*2cb0*/  FADD R91, R71, 1 ;  /* 0x3f800000475b7421 */ /* 0x000fcc0000000000 */
[----:B------:R-:W-:Y:S01]  /*2cc0*/  MUFU.EX2 R25, R25 ;  /* 0x0000001900197308 */ /* 0x000fe20000000800 */
[----:B--2---:R-:W-:Y:S02]  /*2cd0*/  FMUL2 R68, R28.F32x2.HI_LO, -1.4426950216293334961 ;  /* 0xbfb8aa3b1c44784a */ /* 0x004fe40001000000 */
[----:B---3--:R-:W-:-:S05]  /*2ce0*/  FADD R85, R92, 1 ;  /* 0x3f8000005c557421 */ /* 0x008fca0000000000 */
[----:B------:R-:W1:Y:S08]  /*2cf0*/  MUFU.EX2 R69, R69 ;  /* 0x0000004500457308 */ /* 0x000e700000000800 */
[----:B------:R2:W3:Y:S08]  /*2d00*/  MUFU.EX2 R94, R8 ;  /* 0x00000008005e7308 */ /* 0x0004f00000000800 */
[----:B------:R-:W4:Y:S01]  /*2d10*/  MUFU.EX2 R93, R9 ;  /* 0x00000009005d7308 */ /* 0x000f220000000800 */
[----:B-1----:R-:W-:Y:S01]  /*2d20*/  FADD R71, R69, 1 ;  /* 0x3f80000045477421 */ /* 0x002fe20000000000 */
[----:B------:R-:W-:Y:S01]  /*2d30*/  FADD R69, R27, 1 ;  /* 0x3f8000001b457421 */ /* 0x000fe20000000000 */
[----:B------:R-:W-:-:S05]  /*2d40*/  F2FP.BF16.F32.PACK_AB R27, R19, R18 ;  /* 0x00000012131b723e */ /* 0x000fca00000010ff */
[----:B------:R-:W-:Y:S01]  /*2d50*/  MUFU.RCP R90, R90 ;  /* 0x0000005a005a7308 */ /* 0x000fe20000001000 */
[----:B--2---:R-:W-:Y:S01]  /*2d60*/  F2FP.BF16.F32.PACK_AB R8, R3, R2 ;  /* 0x000000020308723e */ /* 0x004fe200000010ff */
[----:B------:R-:W-:Y:S01]  /*2d70*/  FADD R3, R25, 1 ;  /* 0x3f80000019037421 */ /* 0x000fe20000000000 */
[----:B------:R-:W-:Y:S01]  /*2d80*/  F2FP.BF16.F32.PACK_AB R25, R7, R6 ;  /* 0x000000060719723e */ /* 0x000fe200000010ff */
[----:B---3--:R-:W-:Y:S01]  /*2d90*/  FADD R18, R94, 1 ;  /* 0x3f8000005e127421 */ /* 0x008fe20000000000 */
[----:B------:R-:W-:Y:S02]  /*2da0*/  F2FP.BF16.F32.PACK_AB R7, R45, R44 ;  /* 0x0000002c2d07723e */ /* 0x000fe400000010ff */
[----:B------:R-:W-:Y:S01]  /*2db0*/  F2FP.BF16.F32.PACK_AB R6, R41, R40 ;  /* 0x000000282906723e */ /* 0x000fe200000010ff */
[----:B------:R-:W1:Y:S01]  /*2dc0*/  MUFU.RCP R91, R91 ;  /* 0x0000005b005b7308 */ /* 0x000e620000001000 */
[----:B----4-:R-:W-:Y:S01]  /*2dd0*/  FADD R19, R93, 1 ;  /* 0x3f8000005d137421 */ /* 0x010fe20000000000 */
[----:B------:R-:W-:-:S06]  /*2de0*/  F2FP.BF16.F32.PACK_AB R9, R73, R72 ;  /* 0x000000484909723e */ /* 0x000fcc00000010ff */
[----:B------:R-:W2:Y:S08]  /*2df0*/  MUFU.EX2 R24, R24 ;  /* 0x0000001800187308 */ /* 0x000eb00000000800 */
[----:B------:R-:W3:Y:S01]  /*2e00*/  MUFU.EX2 R68, R68 ;  /* 0x0000004400447308 */ /* 0x000ee20000000800 */
[----:B-1----:R-:W-:Y:S01]  /*2e10*/  FMUL2 R90, R90.F32x2.HI_LO, R44.F32x2.HI_LO ;  /* 0x0000002c5a5a724a */ /* 0x002fe20000000000 */
[----:B------:R-:W-:-:S03]  /*2e20*/  LEA R44, R83, R82, 0xe ;  /* 0x00000052532c7211 */ /* 0x000fc600078e70ff */
[----:B------:R-:W-:-:S03]  /*2e30*/  FMUL2 R90, R90.F32x2.HI_LO, R58.F32x2.HI_LO ;  /* 0x0000003a5a5a724a */ /* 0x000fc60000000000 */
[----:B------:R-:W-:Y:S01]  /*2e40*/  MUFU.RCP R84, R84 ;  /* 0x0000005400547308 */ /* 0x000fe20000001000 */
[----:B--2---:R-:W-:Y:S01]  /*2e50*/  FADD R2, R24, 1 ;  /* 0x3f80000018027421 */ /* 0x004fe20000000000 */
[----:B------:R-:W-:Y:S02]  /*2e60*/  F2FP.BF16.F32.PACK_AB R24, R5, R4 ;  /* 0x000000040518723e */ /* 0x000fe400000010ff */
[----:B------:R-:W-:-:S04]  /*2e70*/  IADD3 R4, PT, PT, R44, 0x40, RZ ;  /* 0x000000402c047810 */ /* 0x000fc80007ffe0ff */
[----:B------:R-:W1:Y:S01]  /*2e80*/  MUFU.RCP R85, R85 ;  /* 0x0000005500557308 */ /* 0x000e620000001000 */
[----:B---3--:R-:W-:Y:S01]  /*2e90*/  FADD R70, R68, 1 ;  /* 0x3f80000044467421 */ /* 0x008fe20000000000 */
[----:B------:R-:W-:-:S06]  /*2ea0*/  SHF.R.U32.HI R5, RZ, 0x3, R4 ;  /* 0x00000003ff057819 */ /* 0x000fcc0000011604 */
[----:B------:R-:W-:Y:S08]  /*2eb0*/  MUFU.RCP R86, R86 ;  /* 0x0000005600567308 */ /* 0x000ff00000001000 */
[----:B------:R-:W2:Y:S01]  /*2ec0*/  MUFU.RCP R87, R87 ;  /* 0x0000005700577308 */ /* 0x000ea20000001000 */
[----:B-1----:R-:W-:Y:S01]  /*2ed0*/  FMUL2 R84, R84.F32x2.HI_LO, R40.F32x2.HI_LO ;  /* 0x000000285454724a */ /* 0x002fe20000000000 */
[----:B------:R-:W-:-:S02]  /*2ee0*/  LOP3.LUT R41, R4, 0x70, R5, 0x78, !PT ;  /* 0x0000007004297812 */ /* 0x000fc400078e7805 */
[----:B------:R-:W-:Y:S01]  /*2ef0*/  IADD3 R40, PT, PT, R44, 0x50, RZ ;  /* 0x000000502c287810 */ /* 0x000fe20007ffe0ff */
[----:B------:R-:W-:Y:S01]  /*2f00*/  FMUL2 R56, R84.F32x2.HI_LO, R56.F32x2.HI_LO ;  /* 0x000000385438724a */ /* 0x000fe20000000000 */
[----:B------:R-:W-:Y:S01]  /*2f10*/  F2FP.BF16.F32.PACK_AB R5, R23, R22 ;  /* 0x000000161705723e */ /* 0x000fe200000010ff */
[----:B------:R1:W-:Y:S01]  /*2f20*/  STS.128 [R41], R8 ;  /* 0x0000000829007388 */ /* 0x0003e20000000c00 */
[----:B------:R-:W-:Y:S01]  /*2f30*/  MUFU.RCP R18, R18 ;  /* 0x0000001200127308 */ /* 0x000fe20000001000 */
[----:B------:R-:W-:-:S07]  /*2f40*/  F2FP.BF16.F32.PACK_AB R4, R21, R20 ;  /* 0x000000141504723e */ /* 0x000fce00000010ff */
[----:B------:R-:W3:Y:S01]  /*2f50*/  MUFU.RCP R19, R19 ;  /* 0x0000001300137308 */ /* 0x000ee20000001000 */
[----:B--2---:R-:W-:Y:S01]  /*2f60*/  FMUL2 R86, R86.F32x2.HI_LO, R22.F32x2.HI_LO ;  /* 0x000000165656724a */ /* 0x004fe20000000000 */
[----:B------:R-:W-:Y:S02]  /*2f70*/  SHF.R.U32.HI R23, RZ, 0x3, R40 ;  /* 0x00000003ff177819 */ /* 0x000fe40000011628 */
[----:B------:R-:W-:Y:S01]  /*2f80*/  F2FP.BF16.F32.PACK_AB R22, R57, R56 ;  /* 0x000000383916723e */ /* 0x000fe200000010ff */
[----:B------:R-:W-:Y:S01]  /*2f90*/  FMUL2 R54, R86.F32x2.HI_LO, R54.F32x2.HI_LO ;  /* 0x000000365636724a */ /* 0x000fe20000000000 */
[----:B------:R-:W-:Y:S02]  /*2fa0*/  LOP3.LUT R23, R40, 0x70, R23, 0x78, !PT ;  /* 0x0000007028177812 */ /* 0x000fe400078e7817 */
[----:B------:R-:W2:Y:S08]  /*2fb0*/  MUFU.EX2 R26, R26 ;  /* 0x0000001a001a7308 */ /* 0x000eb00000000800 */
[----:B------:R-:W-:Y:S01]  /*2fc0*/  MUFU.RCP R2, R2 ;  /* 0x0000000200027308 */ /* 0x000fe20000001000 */
[----:B---3--:R-:W-:Y:S01]  /*2fd0*/  FMUL2 R18, R18.F32x2.HI_LO, R34.F32x2.HI_LO ;  /* 0x000000221212724a */ /* 0x008fe20000000000 */
[----:B------:R-:W-:-:S02]  /*2fe0*/  F2FP.BF16.F32.PACK_AB R35, R35, R34 ;  /* 0x000000222323723e */ /* 0x000fc400000010ff */
[----:B------:R-:W-:Y:S01]  /*2ff0*/  F2FP.BF16.F32.PACK_AB R34, R33, R32 ;  /* 0x000000202122723e */ /* 0x000fe200000010ff */
[----:B------:R-:W-:Y:S01]  /*3000*/  FMUL2 R18, R18.F32x2.HI_LO, R66.F32x2.HI_LO ;  /* 0x000000421212724a */ /* 0x000fe20000000000 */
[C---:B-1----:R-:W-:Y:S02]  /*3010*/  IADD3 R8, PT, PT, R44.reuse, 0x60, RZ ;  /* 0x000000602c087810 */ /* 0x042fe40007ffe0ff */
[----:B------:R-:W1:Y:S01]  /*3020*/  MUFU.RCP R3, R3 ;  /* 0x0000000300037308 */ /* 0x000e620000001000 */
[----:B------:R-:W-:Y:S01]  /*3030*/  IADD3 R44, PT, PT, R44, 0x70, RZ ;  /* 0x000000702c2c7810 */ /* 0x000fe20007ffe0ff */
[----:B--2---:R-:W-:Y:S01]  /*3040*/  FADD R68, R26, 1 ;  /* 0x3f8000001a447421 */ /* 0x004fe20000000000 */
[----:B------:R-:W-:Y:S02]  /*3050*/  SHF.R.U32.HI R11, RZ, 0x3, R8 ;  /* 0x00000003ff0b7819 */ /* 0x000fe40000011608 */
[----:B------:R-:W-:Y:S02]  /*3060*/  SHF.R.U32.HI R9, RZ, 0x3, R44 ;  /* 0x00000003ff097819 */ /* 0x000fe4000001162c */
[----:B------:R-:W-:Y:S01]  /*3070*/  F2FP.BF16.F32.PACK_AB R26, R13, R12 ;  /* 0x0000000c0d1a723e */ /* 0x000fe200000010ff */
[----:B------:R-:W-:Y:S04]  /*3080*/  MUFU.RCP R70, R70 ;  /* 0x0000004600467308 */ /* 0x000fe80000001000 */
[----:B------:R2:W-:Y:S04]  /*3090*/  STS.128 [R23], R24 ;  /* 0x0000001817007388 */ /* 0x0005e80000000c00 */
[----:B------:R-:W3:Y:S01]  /*30a0*/  MUFU.RCP R71, R71 ;  /* 0x0000004700477308 */ /* 0x000ee20000001000 */
[----:B-1----:R-:W-:Y:S01]  /*30b0*/  FMUL2 R2, R2.F32x2.HI_LO, R32.F32x2.HI_LO ;  /* 0x000000200202724a */ /* 0x002fe20000000000 */
[----:B------:R-:W-:-:S02]  /*30c0*/  F2FP.BF16.F32.PACK_AB R32, R29, R28 ;  /* 0x0000001c1d20723e */ /* 0x000fc400000010ff */
[----:B------:R-:W-:Y:S01]  /*30d0*/  F2FP.BF16.F32.PACK_AB R33, R31, R30 ;  /* 0x0000001e1f21723e */ /* 0x000fe200000010ff */
[----:B------:R-:W-:-:S03]  /*30e0*/  FMUL2 R2, R2.F32x2.HI_LO, R64.F32x2.HI_LO ;  /* 0x000000400202724a */ /* 0x000fc60000000000 */
[----:B------:R-:W-:Y:S02]  /*30f0*/  MUFU.RCP R88, R88 ;  /* 0x0000005800587308 */ /* 0x000fe40000001000 */
[----:B------:R-:W-:Y:S02]  /*3100*/  F2FP.BF16.F32.PACK_AB R10, R3, R2 ;  /* 0x00000002030a723e */ /* 0x000fe400000010ff */
[C---:B------:R-:W-:Y:S02]  /*3110*/  LEA R3, R83.reuse, R79, 0xd ;  /* 0x0000004f53037211 */ /* 0x040fe400078e68ff */
[----:B------:R-:W-:Y:S02]  /*3120*/  LEA R2, R83, R80, 0xd ;  /* 0x0000005053027211 */ /* 0x000fe400078e68ff */
[----:B------:R-:W1:Y:S01]  /*3130*/  MUFU.RCP R89, R89 ;  /* 0x0000005900597308 */ /* 0x000e620000001000 */
[----:B---3--:R-:W-:Y:S01]  /*3140*/  FMUL2 R70, R70.F32x2.HI_LO, R28.F32x2.HI_LO ;  /* 0x0000001c4646724a */ /* 0x008fe20000000000 */
[----:B------:R-:W-:-:S02]  /*3150*/  LOP3.LUT R29, R8, 0x70, R11, 0x78, !PT ;  /* 0x00000070081d7812 */ /* 0x000fc400078e780b */
[----:B------:R-:W-:Y:S01]  /*3160*/  LOP3.LUT R28, R44, 0x70, R9, 0x78, !PT ;  /* 0x000000702c1c7812 */ /* 0x000fe200078e7809 */
[----:B------:R-:W-:Y:S01]  /*3170*/  FMUL2 R70, R70.F32x2.HI_LO, R60.F32x2.HI_LO ;  /* 0x0000003c4646724a */ /* 0x000fe20000000000 */
[----:B------:R-:W-:Y:S01]  /*3180*/  F2FP.BF16.F32.PACK_AB R11, R19, R18 ;  /* 0x00000012130b723e */ /* 0x000fe200000010ff */
[----:B------:R3:W-:Y:S01]  /*3190*/  STS.128 [R29], R4 ;  /* 0x000000041d007388 */ /* 0x0007e20000000c00 */
[----:B------:R-:W-:Y:S02]  /*31a0*/  MUFU.RCP R68, R68 ;  /* 0x0000004400447308 */ /* 0x000fe40000001000 */
[----:B------:R-:W-:Y:S01]  /*31b0*/  F2FP.BF16.F32.PACK_AB R8, R71, R70 ;  /* 0x000000464708723e */ /* 0x000fe200000010ff */
[----:B------:R3:W-:Y:S01]  /*31c0*/  STS.128 [R28], R32 ;  /* 0x000000201c007388 */ /* 0x0007e20000000c00 */
[----:B--2---:R-:W-:Y:S02]  /*31d0*/  F2FP.BF16.F32.PACK_AB R23, R91, R90 ;  /* 0x0000005a5b17723e */ /* 0x004fe400000010ff */
[----:B------:R-:W-:Y:S01]  /*31e0*/  F2FP.BF16.F32.PACK_AB R24, R43, R42 ;  /* 0x0000002a2b18723e */ /* 0x000fe200000010ff */
[----:B------:R2:W-:Y:S06]  /*31f0*/  MEMBAR.ALL.CTA ;  /* 0x0000000000007992 */ /* 0x0005ec0000008000 */
[----:B--2---:R-:W2:Y:S01]  /*3200*/  FENCE.VIEW.ASYNC.S ;  /* 0x00000000000073c6 */ /* 0x004ea20000000000 */
[----:B------:R-:W4:Y:S01]  /*3210*/  MUFU.RCP R69, R69 ;  /* 0x0000004500457308 */ /* 0x000f220000001000 */
[----:B-1----:R-:W-:Y:S01]  /*3220*/  FMUL2 R12, R88.F32x2.HI_LO, R20.F32x2.HI_LO ;  /* 0x00000014580c724a */ /* 0x002fe20000000000 */
[----:B------:R-:W-:-:S02]  /*3230*/  F2FP.BF16.F32.PACK_AB R21, R55, R54 ;  /* 0x000000363715723e */ /* 0x000fc400000010ff */
[----:B------:R-:W-:Y:S01]  /*3240*/  F2FP.BF16.F32.PACK_AB R25, R47, R46 ;  /* 0x0000002e2f19723e */ /* 0x000fe200000010ff */
[----:B------:R-:W-:Y:S01]  /*3250*/  FMUL2 R12, R12.F32x2.HI_LO, R52.F32x2.HI_LO ;  /* 0x000000340c0c724a */ /* 0x000fe20000000000 */
[----:B------:R-:W-:Y:S02]  /*3260*/  F2FP.BF16.F32.PACK_AB R26, R49, R48 ;  /* 0x00000030311a723e */ /* 0x000fe400000010ff */
[----:B------:R-:W-:Y:S02]  /*3270*/  F2FP.BF16.F32.PACK_AB R27, R51, R50 ;  /* 0x00000032331b723e */ /* 0x000fe400000010ff */
[----:B------:R-:W-:Y:S02]  /*3280*/  F2FP.BF16.F32.PACK_AB R20, R13, R12 ;  /* 0x0000000c0d14723e */ /* 0x000fe400000010ff */
[----:B------:R-:W-:Y:S02]  /*3290*/  F2FP.BF16.F32.PACK_AB R13, R17, R16 ;  /* 0x00000010110d723e */ /* 0x000fe400000010ff */
[----:B------:R-:W-:-:S02]  /*32a0*/  F2FP.BF16.F32.PACK_AB R12, R15, R14 ;  /* 0x0000000e0f0c723e */ /* 0x000fc400000010ff */
[----:B------:R-:W-:Y:S01]  /*32b0*/  LEA R16, R83, R78, 0xd ;  /* 0x0000004e53107211 */ /* 0x000fe200078e68ff */
[----:B----4-:R-:W-:Y:S01]  /*32c0*/  FMUL2 R68, R68.F32x2.HI_LO, R30.F32x2.HI_LO ;  /* 0x0000001e4444724a */ /* 0x010fe20000000000 */
[----:B------:R-:W-:Y:S02]  /*32d0*/  F2FP.BF16.F32.PACK_AB R14, R37, R36 ;  /* 0x00000024250e723e */ /* 0x000fe400000010ff */
[----:B------:R-:W-:Y:S01]  /*32e0*/  F2FP.BF16.F32.PACK_AB R15, R39, R38 ;  /* 0x00000026270f723e */ /* 0x000fe200000010ff */
[----:B------:R-:W-:Y:S01]  /*32f0*/  FMUL2 R68, R68.F32x2.HI_LO, R62.F32x2.HI_LO ;  /* 0x0000003e4444724a */ /* 0x000fe20000000000 */
[----:B------:R-:W-:-:S04]  /*3300*/  LEA R83, R83, R81, 0xd ;  /* 0x0000005153537211 */ /* 0x000fc800078e68ff */
[----:B------:R-:W-:Y:S01]  /*3310*/  F2FP.BF16.F32.PACK_AB R9, R69, R68 ;  /* 0x000000444509723e */ /* 0x000fe200000010ff */
[----:B--2---:R-:W-:Y:S06]  /*3320*/  BAR.SYNC.DEFER_BLOCKING 0x1, 0x80 ;  /* 0x0042000000007b1d */ /* 0x004fec0000010000 */
[----:B---3--:R-:W-:Y:S05]  /*3330*/  BRA.U !UP4, `(.L_x_24) ;  /* 0x000000010c0c7547 */ /* 0x008fea000b800000 */
[----:B------:R1:W-:Y:S01]  /*3340*/  UTMASTG.2D [UR8], [UR34], desc[URZ] ;  /* 0x0000ff08220073b5 */ /* 0x0003e20008009000 */
[----:B------:R0:W-:Y:S01]  /*3350*/  UTMACMDFLUSH ;  /* 0x00000000000079b7 */ /* 0x0001e20000000000 */
[----:B-1----:R-:W-:-:S04]  /*3360*/  DEPBAR.LE SB0, 0x3 ;  /* 0x000080c00000791a */ /* 0x002fc80000000000 */
.L_x_24:
[----:B------:R-:W-:Y:S06]  /*3370*/  BAR.SYNC.DEFER_BLOCKING 0x1, 0x80 ;  /* 0x0042000000007b1d */ /* 0x000fec0000010000 */
[----:B------:R1:W-:Y:S04]  /*3380*/  STS.128 [R16], R12 ;  /* 0x0000000c10007388 */ /* 0x0003e80000000c00 */
[----:B------:R1:W-:Y:S04]  /*3390*/  STS.128 [R3], R24 ;  /* 0x0000001803007388 */ /* 0x0003e80000000c00 */
[----:B------:R1:W-:Y:S04]  /*33a0*/  STS.128 [R2], R20 ;  /* 0x0000001402007388 */ /* 0x0003e80000000c00 */
[----:B------:R1:W-:Y:S01]  /*33b0*/  STS.128 [R83], R8 ;  /* 0x0000000853007388 */ /* 0x0003e20000000c00 */
[----:B------:R2:W-:Y:S06]  /*33c0*/  MEMBAR.ALL.CTA ;  /* 0x0000000000007992 */ /* 0x0005ec0000008000 */
[----:B--2---:R-:W2:Y:S02]  /*33d0*/  FENCE.VIEW.ASYNC.S ;  /* 0x00000000000073c6 */ /* 0x004ea40000000000 */
[----:B--2---:R-:W-:Y:S06]  /*33e0*/  BAR.SYNC.DEFER_BLOCKING 0x1, 0x80 ;  /* 0x0042000000007b1d */ /* 0x004fec0000010000 */
[----:B------:R-:W-:Y:S05]  /*33f0*/  BRA.U !UP4, `(.L_x_25) ;  /* 0x000000010c1c7547 */ /* 0x000fea000b800000 */
[----:B------:R-:W-:Y:S01]  /*3400*/  USHF.L.U32 UR4, UR4, 0xc, URZ ;  /* 0x0000000c04047899 */ /* 0x000fe200080006ff */
[----:B------:R-:W-:-:S03]  /*3410*/  UMOV UR6, UR10 ;  /* 0x0000000a00067c82 */ /* 0x000fc60008000000 */
[----:B------:R-:W-:-:S04]  /*3420*/  UIADD3 UR4, UPT, UPT, UR26, UR4, UR4 ;  /* 0x000000041a047290 */ /* 0x000fc8000fffe004 */
[----:B------:R-:W-:-:S09]  /*3430*/  UIADD3 UR4, UPT, UPT, UR4, 0x400, URZ ;  /* 0x0000040004047890 */ /* 0x000fd2000fffe0ff */
[----:B------:R2:W-:Y:S01]  /*3440*/  UTMASTG.2D [UR4], [UR32], desc[URZ] ;  /* 0x0000ff04200073b5 */ /* 0x0005e20008009000 */
[----:B------:R0:W-:Y:S01]  /*3450*/  UTMACMDFLUSH ;  /* 0x00000000000079b7 */ /* 0x0001e20000000000 */
[----:B--2---:R-:W-:-:S04]  /*3460*/  DEPBAR.LE SB0, 0x3 ;  /* 0x000080c00000791a */ /* 0x004fc80000000000 */
.L_x_25:
[----:B------:R-:W-:Y:S01]  /*3470*/  BAR.SYNC.DEFER_BLOCKING 0x1, 0x80 ;  /* 0x0042000000007b1d */ /* 0x000fe20000010000 */
[----:B------:R-:W-:Y:S02]  /*3480*/  UISETP.GE.U32.AND UP0, UPT, UR29, 0x6, UPT ;  /* 0x000000061d00788c */ /* 0x000fe4000bf06070 */
[----:B------:R-:W-:Y:S02]  /*3490*/  UIADD3 UR4, UPT, UPT, UR29, 0x2, URZ ;  /* 0x000000021d047890 */ /* 0x000fe4000fffe0ff */
[----:B------:R-:W-:Y:S02]  /*34a0*/  UIADD3 UR28, UPT, UPT, UR28, 0x40, URZ ;  /* 0x000000401c1c7890 */ /* 0x000fe4000fffe0ff */
[----:B------:R-:W-:Y:S02]  /*34b0*/  UIADD3 UR30, UPT, UPT, UR30, 0x1, URZ ;  /* 0x000000011e1e7890 */ /* 0x000fe4000fffe0ff */
[----:B------:R-:W-:Y:S02]  /*34c0*/  UIADD3 UR5, UPT, UPT, UR5, 0x20, URZ ;  /* 0x0000002005057890 */ /* 0x000fe4000fffe0ff */
[----:B------:R-:W-:-:S02]  /*34d0*/  UIADD3 UR9, UPT, UPT, UR9, 0x40, URZ ;  /* 0x0000004009097890 */ /* 0x000fc4000fffe0ff */
[----:B------:R-:W-:Y:S01]  /*34e0*/  UIADD3 UR8, UPT, UPT, UR8, 0x4000, URZ ;  /* 0x0000400008087890 */ /* 0x000fe2000fffe0ff */
[----:B------:R-:W-:Y:S01]  /*34f0*/  UMOV UR29, UR4 ;  /* 0x00000004001d7c82 */ /* 0x000fe20008000000 */
[----:B------:R-:W-:Y:S10]  /*3500*/  BRA.U !UP0, `(.L_x_26) ;  /* 0xffffffe908ec7547 */ /* 0x000ff4000b83ffff */
[----:B------:R-:W2:Y:S01]  /*3510*/  LDCU.64 UR4, c[0x0][0x6c0] ;  /* 0x0000d800ff0477ac */ /* 0x000ea20008000a00 */
[----:B------:R-:W-:Y:S01]  /*3520*/  LOP3.LUT R0, R0, 0x1, RZ, 0x3c, !PT ;  /* 0x0000000100007812 */ /* 0x000fe200078e3cff */
[----:B------:R-:W-:Y:S01]  /*3530*/  UIADD3 UR19, UPT, UPT, UR18, UR19, URZ ;  /* 0x0000001312137290 */ /* 0x000fe2000fffe0ff */
[----:B------:R-:W-:-:S03]  /*3540*/  ELECT P0, URZ, PT ;  /* 0x0000000000ff782f */ /* 0x000fc60003800000 */
[----:B------:R-:W-:Y:S02]  /*3550*/  UISETP.GE.AND UP0, UPT, UR19, 0x200, UPT ;  /* 0x000002001300788c */ /* 0x000fe4000bf06270 */
[----:B------:R-:W-:Y:S02]  /*3560*/  UIADD3 UR16, UPT, UPT, UR16, 0x1, URZ ;  /* 0x0000000110107890 */ /* 0x000fe4000fffe0ff */
[----:B--2---:R-:W-:-:S06]  /*3570*/  UIMAD.WIDE.U32 UR8, UR19, UR5, URZ ;  /* 0x00000005130872a5 */ /* 0x004fcc000f8e00ff */
[----:B-1----:R-:W-:Y:S01]  /*3580*/  @P0 IMAD.MOV.U32 R2, RZ, RZ, 0x1 ;  /* 0x00000001ff020424 */ /* 0x002fe200078e00ff */
[----:B------:R-:W1:Y:S03]  /*3590*/  LDCU UR5, c[0x0][0x6d0] ;  /* 0x0000da00ff0577ac */ /* 0x000e660008000800 */
[----:B------:R2:W-:Y:S01]  /*35a0*/  @P0 SYNCS.ARRIVE.TRANS64.ART0 RZ, [UR7+0x28], R2 ;  /* 0x00002802ffff09a7 */ /* 0x0005e20008500007 */
        /* <DEDUP_REMOVED lines=10> */
[----:B------:R-:W-:-:S04]  /*3650*/  UIADD3 UR9, UPT, UPT, UR9, UR6, URZ ;  /* 0x0000000609097290 */ /* 0x000fc8000fffe0ff */
[----:B------:R-:W-:-:S04]  /*3660*/  USHF.R.U32.HI UR9, URZ, UR15, UR9 ;  /* 0x0000000fff097299 */ /* 0x000fc80008011609 */
[----:B-1----:R-:W-:Y:S01]  /*3670*/  UIMAD.WIDE.U32 UR26, UR9, UR5, URZ ;  /* 0x00000005091a72a5 */ /* 0x002fe2000f8e00ff */
[----:B------:R-:W1:Y:S03]  /*3680*/  LDCU UR5, c[0x0][0x6cc] ;  /* 0x0000d980ff0577ac */ /* 0x000e660008000800 */
[----:B------:R-:W-:-:S04]  /*3690*/  UIADD3 UR6, UPT, UPT, UR9, -UR27, URZ ;  /* 0x8000001b09067290 */ /* 0x000fc8000fffe0ff */
[----:B------:R-:W-:-:S04]  /*36a0*/  USHF.R.U32.HI UR6, URZ, UR14, UR6 ;  /* 0x0000000eff067299 */ /* 0x000fc80008011606 */
[----:B------:R-:W-:-:S04]  /*36b0*/  UIADD3 UR6, UPT, UPT, UR27, UR6, URZ ;  /* 0x000000061b067290 */ /* 0x000fc8000fffe0ff */
[----:B------:R-:W-:Y:S02]  /*36c0*/  USHF.R.U32.HI UR8, URZ, UR13, UR6 ;  /* 0x0000000dff087299 */ /* 0x000fe40008011606 */
[----:B------:R-:W-:Y:S02]  /*36d0*/  UIADD3 UR6, UPT, UPT, -UR9, URZ, URZ ;  /* 0x000000ff09067290 */ /* 0x000fe4000fffe1ff */
[----:B------:R-:W-:Y:S02]  /*36e0*/  UIADD3 UR8, UPT, UPT, -UR8, URZ, URZ ;  /* 0x000000ff08087290 */ /* 0x000fe4000fffe1ff */
[----:B-1----:R-:W-:Y:S02]  /*36f0*/  UIMAD UR10, UR5, UR6, UR10 ;  /* 0x00000006050a72a4 */ /* 0x002fe4000f8e020a */
[----:B------:R-:W-:Y:S01]  /*3700*/  UIMAD UR9, UR4, UR8, UR9 ;  /* 0x00000008040972a4 */ /* 0x000fe2000f8e0209 */
[----:B--2---:R-:W-:Y:S11]  /*3710*/  BRA.U !UP0, `(.L_x_27) ;  /* 0xffffffe908207547 */ /* 0x004ff6000b83ffff */
.L_x_22:
[----:B------:R-:W-:Y:S05]  /*3720*/  BRA.U !UP4, `(.L_x_28) ;  /* 0x000000010c1c7547 */ /* 0x000fea000b800000 */
[----:B------:R-:W1:Y:S01]  /*3730*/  S2UR UR4, SR_CgaCtaId ;  /* 0x00000000000479c3 */ /* 0x000e620000008800 */
[----:B------:R-:W-:Y:S01]  /*3740*/  ELECT P0, URZ, PT ;  /* 0x0000000000ff782f */ /* 0x000fe20003800000 */
[----:B------:R-:W-:Y:S01]  /*3750*/  HFMA2 R0, -RZ, RZ, 0, 5.9604644775390625e-08 ;  /* 0x00000001ff007431 */ /* 0x000fe200000001ff */
[----:B------:R-:W-:-:S05]  /*3760*/  UMOV UR5, 0x40 ;  /* 0x0000004000057882 */ /* 0x000fca0000000000 */
[----:B------:R-:W-:Y:S01]  /*3770*/  UVIRTCOUNT.DEALLOC.SMPOOL 0x80 ;  /* 0x000000800000784c */ /* 0x000fe20000000000 */
[----:B-1----:R-:W-:-:S09]  /*3780*/  ULEA UR4, UR4, UR5, 0x18 ;  /* 0x0000000504047291 */ /* 0x002fd2000f8ec0ff */
[----:B------:R1:W-:Y:S03]  /*3790*/  @P0 STS.U8 [UR4], R0 ;  /* 0x00000000ff000988 */ /* 0x0003e60008000004 */
.L_x_28:
[----:B------:R-:W-:Y:S06]  /*37a0*/  BAR.SYNC.DEFER_BLOCKING 0x1, 0x80 ;  /* 0x0042000000007b1d */ /* 0x000fec0000010000 */
[----:B------:R-:W-:Y:S05]  /*37b0*/  BRA.U !UP4, `(.L_x_29) ;  /* 0x000000010ca07547 */ /* 0x000fea000b800000 */
[----:B------:R-:W2:Y:S01]  /*37c0*/  S2UR UR4, SR_CgaCtaId ;  /* 0x00000000000479c3 */ /* 0x000ea20000008800 */
[----:B------:R-:W-:Y:S01]  /*37d0*/  NOP ;  /* 0x0000000000007918 */ /* 0x000fe20000000000 */
[----:B------:R-:W-:Y:S01]  /*37e0*/  UMOV UR5, 0x50 ;  /* 0x0000005000057882 */ /* 0x000fe20000000000 */
[----:B------:R-:W-:Y:S01]  /*37f0*/  ULOP3.LUT UR9, UR20, 0xffff, URZ, 0xc0, !UPT ;  /* 0x0000ffff14097892 */ /* 0x000fe2000f8ec0ff */
[----:B------:R-:W-:-:S03]  /*3800*/  UMOV UR6, 0xffff ;  /* 0x0000ffff00067882 */ /* 0x000fc60000000000 */
[----:B------:R-:W-:-:S04]  /*3810*/  USHF.R.U32.HI UR9, URZ, 0x5, UR9 ;  /* 0x00000005ff097899 */ /* 0x000fc80008011609 */
[----:B------:R-:W-:Y:S02]  /*3820*/  UIADD3 UR8, UPT, UPT, UR9, 0x10, URZ ;  /* 0x0000001009087890 */ /* 0x000fe4000fffe0ff */
[----:B------:R-:W-:Y:S02]  /*3830*/  USHF.L.U32 UR6, UR6, UR9, URZ ;  /* 0x0000000906067299 */ /* 0x000fe400080006ff */
[----:B--2---:R-:W-:-:S03]  /*3840*/  ULEA UR4, UR4, UR5, 0x18 ;  /* 0x0000000504047291 */ /* 0x004fc6000f8ec0ff */
[----:B------:R-:W-:Y:S02]  /*3850*/  UMOV UR5, 0x1 ;  /* 0x0000000100057882 */ /* 0x000fe40000000000 */
[----:B------:R-:W-:-:S04]  /*3860*/  USHF.L.U32 UR8, UR5, UR8, URZ ;  /* 0x0000000805087299 */ /* 0x000fc800080006ff */
[----:B-1----:R-:W1:Y:S01]  /*3870*/  LDS R0, [UR4] ;  /* 0x00000004ff007984 */ /* 0x002e620008000800 */
[----:B------:R-:W-:-:S04]  /*3880*/  ULOP3.LUT UR8, UR8, UR6, URZ, 0xfc, !UPT ;  /* 0x0000000608087292 */ /* 0x000fc8000f8efcff */
[----:B------:R-:W-:Y:S01]  /*3890*/  ULOP3.LUT UR6, UR8, 0xffff, URZ, 0xc0, !UPT ;  /* 0x0000ffff08067892 */ /* 0x000fe2000f8ec0ff */
[----:B-1----:R-:W-:-:S13]  /*38a0*/  R2UR UR7, R0 ;  /* 0x00000000000772ca */ /* 0x002fda00000e0000 */
[----:B------:R-:W-:-:S04]  /*38b0*/  ULOP3.LUT UR5, UR8, 0xffff, UR7, 0x80, !UPT ;  /* 0x0000ffff08057892 */ /* 0x000fc8000f8e8007 */
[----:B------:R-:W-:-:S09]  /*38c0*/  UISETP.NE.AND UP0, UPT, UR5, UR6, UPT ;  /* 0x000000060500728c */ /* 0x000fd2000bf05270 */
[----:B------:R-:W-:Y:S05]  /*38d0*/  BRA.U UP0, `(.L_x_30) ;  /* 0x00000001004c7547 */ /* 0x000fea000b800000 */
[----:B------:R-:W-:Y:S02]  /*38e0*/  USHF.R.U32.HI UR5, URZ, 0x10, UR8 ;  /* 0x00000010ff057899 */ /* 0x000fe40008011608 */
[----:B------:R-:W-:-:S04]  /*38f0*/  USHF.R.U32.HI UR6, URZ, 0x10, UR7 ;  /* 0x00000010ff067899 */ /* 0x000fc80008011607 */
[----:B------:R-:W-:-:S04]  /*3900*/  ULOP3.LUT UR6, UR6, UR5, URZ, 0xc0, !UPT ;  /* 0x0000000506067292 */ /* 0x000fc8000f8ec0ff */
[----:B------:R-:W-:-:S09]  /*3910*/  UISETP.NE.AND UP0, UPT, UR6, UR5, UPT ;  /* 0x000000050600728c */ /* 0x000fd2000bf05270 */
[----:B------:R-:W-:Y:S05]  /*3920*/  BRA.U UP0, `(.L_x_31) ;  /* 0x00000001002c7547 */ /* 0x000fea000b800000 */
[----:B------:R-:W1:Y:S01]  /*3930*/  S2R R2, SR_LANEID ;  /* 0x0000000000027919 */ /* 0x000e620000000000 */
[----:B------:R-:W-:Y:S01]  /*3940*/  ULOP3.LUT UR8, URZ, UR8, URZ, 0x33, !UPT ;  /* 0x00000008ff087292 */ /* 0x000fe2000f8e33ff */
[----:B------:R-:W-:Y:S02]  /*3950*/  VOTEU.ANY UR6, UPT, PT ;  /* 0x0000000000067886 */ /* 0x000fe400038e0100 */
[----:B------:R-:W-:-:S03]  /*3960*/  UFLO.U32 UR6, UR6 ;  /* 0x00000006000672bd */ /* 0x000fc600080e0000 */
[----:B------:R-:W-:-:S04]  /*3970*/  IMAD.U32 R0, RZ, RZ, UR8 ;  /* 0x00000008ff007e24 */ /* 0x000fc8000f8e00ff */
[----:B------:R-:W2:Y:S02]  /*3980*/  REDUX UR5, R0 ;  /* 0x00000000000573c4 */ /* 0x000ea40000000000 */
[----:B------:R5:W-:Y:S01]  /*3990*/  UTCATOMSWS.AND URZ, UR8 ;  /* 0x0000000800ff79e3 */ /* 0x000be20008000000 */
[----:B-1----:R-:W-:Y:S02]  /*39a0*/  ISETP.EQ.U32.AND P0, PT, R2, UR6, PT ;  /* 0x0000000602007c0c */ /* 0x002fe4000bf02070 */
[----:B--2---:R-:W-:-:S11]  /*39b0*/  MOV R2, UR5 ;  /* 0x0000000500027c02 */ /* 0x004fd60008000f00 */
[----:B------:R5:W-:Y:S01]  /*39c0*/  @P0 ATOMS.AND RZ, [UR4], R2 ;  /* 0x00000002ffff098c */ /* 0x000be2000a800004 */
[----:B------:R-:W-:Y:S05]  /*39d0*/  BRA `(.L_x_32) ;  /* 0x0000000000147947 */ /* 0x000fea0003800000 */
.L_x_31:
[----:B------:R-:W-:Y:S02]  /*39e0*/  MOV R2, 0x3a00 ;  /* 0x00003a0000027802 */ /* 0x000fe40000000f00 */
[----:B---34-:R-:W-:Y:S05]  /*39f0*/  CALL.REL.NOINC `($__internal_0_$__cuda_sm10x_tcgen05_guardrail_trap_col_being_dealloced_not_returned_by_alloc) ;  /* 0x0000000000d07944 */ /* 0x018fea0003c00000 */
[----:B------:R-:W-:Y:S05]  /*3a00*/  BRA `(.L_x_32) ;  /* 0x0000000000087947 */ /* 0x000fea0003800000 */
.L_x_30:
[----:B------:R-:W-:Y:S02]  /*3a10*/  MOV R2, 0x3a30 ;  /* 0x00003a3000027802 */ /* 0x000fe40000000f00 */
[----:B---34-:R-:W-:Y:S05]  /*3a20*/  CALL.REL.NOINC `($__internal_2_$__cuda_sm10x_tcgen05_guardrail_trap_unallocated_columns_being_dealloced) ;  /* 0x0000000000dc7944 */ /* 0x018fea0003c00000 */
.L_x_32:
[----:B------:R-:W-:Y:S01]  /*3a30*/  NOP ;  /* 0x0000000000007918 */ /* 0x000fe20000000000 */
.L_x_29:
[----:B------:R-:W-:-:S04]  /*3a40*/  DEPBAR.LE SB0, 0x0 ;  /* 0x000080000000791a */ /* 0x000fc80000000000 */
[----:B------:R-:W-:-:S04]  /*3a50*/  DEPBAR.LE SB0, 0x0 ;  /* 0x000080000000791a */ /* 0x000fc80000000000 */
[----:B-----5:R-:W-:Y:S05]  /*3a60*/  EXIT ;  /* 0x000000000000794d */ /* 0x020fea0003800000 */
.L_x_5:
[----:B------:R-:W-:Y:S02]  /*3a70*/  MOV R6, UR17 ;  /* 0x0000001100067c02 */ /* 0x000fe40008000f00 */
[----:B------:R-:W-:Y:S02]  /*3a80*/  MOV R7, UR17 ;  /* 0x0000001100077c02 */ /* 0x000fe40008000f00 */
[----:B------:R-:W-:-:S07]  /*3a90*/  MOV R0, UR25 ;  /* 0x0000001900007c02 */ /* 0x000fce0008000f00 */
.L_x_33:
[----:B-1----:R1:W2:Y:S02]  /*3aa0*/  SYNCS.PHASECHK.TRANS64.TRYWAIT P0, [R0+URZ+0x10], R7 ;  /* 0x00001007000075a7 */ /* 0x0022a400080011ff */
[----:B--2---:R-:W-:Y:S05]  /*3ab0*/  @!P0 NANOSLEEP.SYNCS 0x989680 ;  /* 0x009896800000895d */ /* 0x004fea0003900000 */
[----:B------:R-:W2:Y:S02]  /*3ac0*/  @!P0 SYNCS.PHASECHK.TRANS64 P0, [R0+URZ+0x10], R7 ;  /* 0x00001007000085a7 */ /* 0x000ea400080010ff */
[----:B--2---:R-:W-:Y:S05]  /*3ad0*/  @!P0 BRA `(.L_x_33) ;  /* 0xfffffffc00f08947 */ /* 0x004fea000383ffff */
[----:B------:R-:W-:Y:S05]  /*3ae0*/  BRA `(.L_x_4) ;  /* 0xffffffcc00887947 */ /* 0x000fea000383ffff */
.L_x_8:
[----:B------:R-:W-:Y:S02]  /*3af0*/  MOV R6, UR6 ;  /* 0x0000000600067c02 */ /* 0x000fe40008000f00 */
[----:B------:R-:W-:Y:S02]  /*3b00*/  MOV R7, UR6 ;  /* 0x0000000600077c02 */ /* 0x000fe40008000f00 */
[----:B------:R-:W-:-:S07]  /*3b10*/  MOV R0, UR4 ;  /* 0x0000000400007c02 */ /* 0x000fce0008000f00 */
.L_x_34:
[----:B-1----:R1:W2:Y:S02]  /*3b20*/  SYNCS.PHASECHK.TRANS64.TRYWAIT P0, [R0+URZ+0x10], R7 ;  /* 0x00001007000075a7 */ /* 0x0022a400080011ff */
[----:B--2---:R-:W-:Y:S05]  /*3b30*/  @!P0 NANOSLEEP.SYNCS 0x989680 ;  /* 0x009896800000895d */ /* 0x004fea0003900000 */
[----:B------:R-:W2:Y:S02]  /*3b40*/  @!P0 SYNCS.PHASECHK.TRANS64 P0, [R0+URZ+0x10], R7 ;  /* 0x00001007000085a7 */ /* 0x000ea400080010ff */
[----:B--2---:R-:W-:Y:S05]  /*3b50*/  @!P0 BRA `(.L_x_34) ;  /* 0xfffffffc00f08947 */ /* 0x004fea000383ffff */
[----:B------:R-:W-:Y:S05]  /*3b60*/  BRA `(.L_x_35) ;  /* 0xffffffd000647947 */ /* 0x000fea000383ffff */
.L_x_11:
[----:B------:R-:W-:Y:S02]  /*3b70*/  MOV R0, UR12 ;  /* 0x0000000c00007c02 */ /* 0x000fe40008000f00 */
[-C--:B------:R-:W-:Y:S02]  /*3b80*/  MOV R6, R2.reuse ;  /* 0x0000000200067202 */ /* 0x080fe40000000f00 */
[----:B------:R-:W-:-:S07]  /*3b90*/  MOV R7, R2 ;  /* 0x0000000200077202 */ /* 0x000fce0000000f00 */
.L_x_36:
[----:B-1----:R1:W2:Y:S02]  /*3ba0*/  SYNCS.PHASECHK.TRANS64.TRYWAIT P0, [R0+URZ+0x28], R7 ;  /* 0x00002807000075a7 */ /* 0x0022a400080011ff */
[----:B--2---:R-:W-:Y:S05]  /*3bb0*/  @!P0 NANOSLEEP.SYNCS 0x989680 ;  /* 0x009896800000895d */ /* 0x004fea0003900000 */
[----:B------:R-:W2:Y:S02]  /*3bc0*/  @!P0 SYNCS.PHASECHK.TRANS64 P0, [R0+URZ+0x28], R7 ;  /* 0x00002807000085a7 */ /* 0x000ea400080010ff */
[----:B--2---:R-:W-:Y:S05]  /*3bd0*/  @!P0 BRA `(.L_x_36) ;  /* 0xfffffffc00f08947 */ /* 0x004fea000383ffff */
[----:B------:R-:W-:Y:S05]  /*3be0*/  BRA `(.L_x_37) ;  /* 0xffffffd400987947 */ /* 0x000fea000383ffff */
.L_x_13:
[----:B------:R-:W-:Y:S02]  /*3bf0*/  MOV R6, UR26 ;  /* 0x0000001a00067c02 */ /* 0x000fe40008000f00 */
[----:B------:R-:W-:Y:S02]  /*3c00*/  MOV R7, UR26 ;  /* 0x0000001a00077c02 */ /* 0x000fe40008000f00 */
[----:B------:R-:W-:Y:S07]  /*3c10*/  MOV R0, UR17 ;  /* 0x0000001100007c02 */ /* 0x000fee0008000f00 */
.L_x_38:
[----:B-1----:R1:W2:Y:S02]  /*3c20*/  SYNCS.PHASECHK.TRANS64.TRYWAIT P1, [R0+URZ], R7 ;  /* 0x00000007000075a7 */ /* 0x0022a400080211ff */
[----:B--2---:R-:W-:Y:S05]  /*3c30*/  @!P1 NANOSLEEP.SYNCS 0x989680 ;  /* 0x009896800000995d */ /* 0x004fea0003900000 */
[----:B------:R-:W2:Y:S02]  /*3c40*/  @!P1 SYNCS.PHASECHK.TRANS64 P1, [R0+URZ], R7 ;  /* 0x00000007000095a7 */ /* 0x000ea400080210ff */
[----:B--2---:R-:W-:Y:S05]  /*3c50*/  @!P1 BRA `(.L_x_38) ;  /* 0xfffffffc00f09947 */ /* 0x004fea000383ffff */
[----:B------:R-:W-:Y:S05]  /*3c60*/  BRA `(.L_x_12) ;  /* 0xffffffd800147947 */ /* 0x000fea000383ffff */
.L_x_16:
[----:B------:R-:W-:-:S07]  /*3c70*/  MOV R7, R6 ;  /* 0x0000000600077202 */ /* 0x000fce0000000f00 */
.L_x_39:
[----:B-1----:R1:W2:Y:S02]  /*3c80*/  SYNCS.PHASECHK.TRANS64.TRYWAIT P0, [R9+URZ+0x28], R7 ;  /* 0x00002807090075a7 */ /* 0x0022a400080011ff */
[----:B--2---:R-:W-:Y:S05]  /*3c90*/  @!P0 NANOSLEEP.SYNCS 0x989680 ;  /* 0x009896800000895d */ /* 0x004fea0003900000 */
[----:B------:R-:W2:Y:S02]  /*3ca0*/  @!P0 SYNCS.PHASECHK.TRANS64 P0, [R9+URZ+0x28], R7 ;  /* 0x00002807090085a7 */ /* 0x000ea400080010ff */
[----:B--2---:R-:W-:Y:S05]  /*3cb0*/  @!P0 BRA `(.L_x_39) ;  /* 0xfffffffc00f08947 */ /* 0x004fea000383ffff */
[----:B------:R-:W-:Y:S05]  /*3cc0*/  BRA `(.L_x_9) ;  /* 0xffffffd8009c7947 */ /* 0x000fea000383ffff */
.L_x_23:
[----:B------:R-:W-:Y:S02]  /*3cd0*/  MOV R2, UR11 ;  /* 0x0000000b00027c02 */ /* 0x000fe40008000f00 */
[----:B------:R-:W-:-:S07]  /*3ce0*/  MOV R5, R4 ;  /* 0x0000000400057202 */ /* 0x000fce0000000f00 */
.L_x_40:
[----:B-1----:R1:W2:Y:S02]  /*3cf0*/  SYNCS.PHASECHK.TRANS64.TRYWAIT P0, [R2+URZ+0x20], R5 ;  /* 0x00002005020075a7 */ /* 0x0022a400080011ff */
[----:B--2---:R-:W-:Y:S05]  /*3d00*/  @!P0 NANOSLEEP.SYNCS 0x989680 ;  /* 0x009896800000895d */ /* 0x004fea0003900000 */
[----:B------:R-:W2:Y:S02]  /*3d10*/  @!P0 SYNCS.PHASECHK.TRANS64 P0, [R2+URZ+0x20], R5 ;  /* 0x00002005020085a7 */ /* 0x000ea400080010ff */
[----:B--2---:R-:W-:Y:S05]  /*3d20*/  @!P0 BRA `(.L_x_40) ;  /* 0xfffffffc00f08947 */ /* 0x004fea000383ffff */
[----:B------:R-:W-:Y:S05]  /*3d30*/  BRA `(.L_x_41) ;  /* 0xffffffe000d47947 */ /* 0x000fea000383ffff */
        .weak           $__internal_0_$__cuda_sm10x_tcgen05_guardrail_trap_col_being_dealloced_not_returned_by_alloc
        .type           $__internal_0_$__cuda_sm10x_tcgen05_guardrail_trap_col_being_dealloced_not_returned_by_alloc,@function
        .size           $__internal_0_$__cuda_sm10x_tcgen05_guardrail_trap_col_being_dealloced_not_returned_by_alloc,($__internal_1_$__cuda_sm10x_tcgen05_guardrail_trap_phase_invalid_during_alloc - $__internal_0_$__cuda_sm10x_tcgen05_guardrail_trap_col_being_dealloced_not_returned_by_alloc)
$__internal_0_$__cuda_sm10x_tcgen05_guardrail_trap_col_being_dealloced_not_returned_by_alloc:
[----:B------:R-:W-:Y:S05]  /*3d40*/  BPT.TRAP 0x1 ;  /* 0x000000040000795c */ /* 0x000fea0000300000 */
[----:B------:R-:W-:-:S04]  /*3d50*/  HFMA2 R3, -RZ, RZ, 0, 0 ;  /* 0x00000000ff037431 */ /* 0x000fc800000001ff */
[----:B------:R-:W-:Y:S05]  /*3d60*/  RET.REL.NODEC R2 `(kernel_cutlass_kernel_cudnngemm_swigludense_blockscaled_gemm_persistent_swiglu_interleaved_quantSm100BlockScaledPersistentDenseGemmKernel_object_at__TiledMMA_ThrLayoutVMNK11110000_Permuta_0) ;  /* 0xffffffc002a47950 */ /* 0x000fea0003c3ffff */
        .weak           $__internal_1_$__cuda_sm10x_tcgen05_guardrail_trap_phase_invalid_during_alloc
        .type           $__internal_1_$__cuda_sm10x_tcgen05_guardrail_trap_phase_invalid_during_alloc,@function
        .size           $__internal_1_$__cuda_sm10x_tcgen05_guardrail_trap_phase_invalid_during_alloc,($__internal_2_$__cuda_sm10x_tcgen05_guardrail_trap_unallocated_columns_being_dealloced - $__internal_1_$__cuda_sm10x_tcgen05_guardrail_trap_phase_invalid_during_alloc)
$__internal_1_$__cuda_sm10x_tcgen05_guardrail_trap_phase_invalid_during_alloc:
[----:B------:R-:W-:Y:S05]  /*3d70*/  BPT.TRAP 0x1 ;  /* 0x000000040000795c */ /* 0x000fea0000300000 */
[----:B------:R-:W-:-:S04]  /*3d80*/  MOV R5, 0x0 ;  /* 0x0000000000057802 */ /* 0x000fc80000000f00 */
[----:B------:R-:W-:Y:S05]  /*3d90*/  RET.REL.NODEC R4 `(kernel_cutlass_kernel_cudnngemm_swigludense_blockscaled_gemm_persistent_swiglu_interleaved_quantSm100BlockScaledPersistentDenseGemmKernel_object_at__TiledMMA_ThrLayoutVMNK11110000_Permuta_0) ;  /* 0xffffffc004987950 */ /* 0x000fea0003c3ffff */
        .weak           $__internal_2_$__cuda_sm10x_tcgen05_guardrail_trap_unallocated_columns_being_dealloced
        .type           $__internal_2_$__cuda_sm10x_tcgen05_guardrail_trap_unallocated_columns_being_dealloced,@function
        .size           $__internal_2_$__cuda_sm10x_tcgen05_guardrail_trap_unallocated_columns_being_dealloced,(.L_x_45 - $__internal_2_$__cuda_sm10x_tcgen05_guardrail_trap_unallocated_columns_being_dealloced)
$__internal_2_$__cuda_sm10x_tcgen05_guardrail_trap_unallocated_columns_being_dealloced:
[----:B------:R-:W-:Y:S05]  /*3da0*/  BPT.TRAP 0x1 ;  /* 0x000000040000795c */ /* 0x000fea0000300000 */
[----:B------:R-:W-:-:S04]  /*3db0*/  HFMA2 R3, -RZ, RZ, 0, 0 ;  /* 0x00000000ff037431 */ /* 0x000fc800000001ff */
[----:B------:R-:W-:Y:S05]  /*3dc0*/  RET.REL.NODEC R2 `(kernel_cutlass_kernel_cudnngemm_swigludense_blockscaled_gemm_persistent_swiglu_interleaved_quantSm100BlockScaledPersistentDenseGemmKernel_object_at__TiledMMA_ThrLayoutVMNK11110000_Permuta_0) ;  /* 0xffffffc0028c7950 */ /* 0x000fea0003c3ffff */
.L_x_42:
[----:B------:R-:W-:-:S00]  /*3dd0*/  BRA `(.L_x_42) ;  /* 0xfffffffc00fc7947 */ /* 0x000fc0000383ffff */
[----:B------:R-:W-:-:S00]  /*3de0*/  NOP ;  /* 0x0000000000007918 */ /* 0x000fc00000000000 */
        /* <DEDUP_REMOVED lines=9> */
.L_x_45:


//--------------------- .nv.shared.kernel_cutlass_kernel_cudnngemm_swigludense_blockscaled_gemm_persistent_swiglu_interleaved_quantSm100BlockScaledPersistentDenseGemmKernel_object_at__TiledMMA_ThrLayoutVMNK11110000_Permuta_0 --------------------------
	.section	.nv.shared.kernel_cutlass_kernel_cudnngemm_swigludense_blockscaled_gemm_persistent_swiglu_interleaved_quantSm100BlockScaledPersistentDenseGemmKernel_object_at__TiledMMA_ThrLayoutVMNK11110000_Permuta_0,"aw",@nobits
	.sectionflags	@""
	.align	1024
	.zero		1024


//--------------------- .nv.shared.reserved.0     --------------------------
	.section	.nv.shared.reserved.0,"aw",@nobits
	.align	8
	.weak		__nv_reservedSMEM_offset_0_alias
	.size		__nv_reservedSMEM_offset_0_alias, 0, 64
	.other		__nv_reservedSMEM_offset_0_alias,@"STO_CUDA_RESERVED_SHARED STV_DEFAULT"
__nv_reservedSMEM_offset_0_alias:
	.zero		0
.nv.shared.reserved.0:
	.zero		64
	.weak		__nv_reservedSMEM_allocation_phase
	.type		__nv_reservedSMEM_allocation_phase,@object
	.size		__nv_reservedSMEM_allocation_phase,(.L_0 - __nv_reservedSMEM_allocation_phase)
__nv_reservedSMEM_allocation_phase:
	.zero		1
.L_0:
	.zero		7
	.weak		__nv_reservedSMEM_devtool_atexit_pc
	.type		__nv_reservedSMEM_devtool_atexit_pc,@object
	.size		__nv_reservedSMEM_devtool_atexit_pc,(__nv_reservedSMEM_allocation_mask - __nv_reservedSMEM_devtool_atexit_pc)
__nv_reservedSMEM_devtool_atexit_pc:
	.zero		8
	.weak		__nv_reservedSMEM_allocation_mask
	.type		__nv_reservedSMEM_allocation_mask,@object
	.size		__nv_reservedSMEM_allocation_mask,(.L_2 - __nv_reservedSMEM_allocation_mask)
__nv_reservedSMEM_allocation_mask:
	.zero		4
.L_2:


//--------------------- .nv.constant0.kernel_cutlass_kernel_cudnngemm_swigludense_blockscaled_gemm_persistent_swiglu_interleaved_quantSm100BlockScaledPersistentDenseGemmKernel_object_at__TiledMMA_ThrLayoutVMNK11110000_Permuta_0 --------------------------
	.section	.nv.constant0.kernel_cutlass_kernel_cudnngemm_swigludense_blockscaled_gemm_persistent_swiglu_interleaved_quantSm100BlockScaledPersistentDenseGemmKernel_object_at__TiledMMA_ThrLayoutVMNK11110000_Permuta_0,"a",@progbits
	.sectionflags	@""
	.align	4
.nv.constant0.kernel_cutlass_kernel_cudnngemm_swigludense_blockscaled_gemm_persistent_swiglu_interleaved_quantSm100BlockScaledPersistentDenseGemmKernel_object_at__TiledMMA_ThrLayoutVMNK11110000_Permuta_0:
	.zero		1768


//--------------------- SYMBOLS --------------------------

	.type		.nv.reservedSmem.offset0,@object
	.size		.nv.reservedSmem.offset0,0x4
	.type		.nv.reservedSmem.cap,@object
	.size		.nv.reservedSmem.cap,0x4
